//
// Generated by NVIDIA NVVM Compiler
//
// Compiler Build ID: CL-36424714
// Cuda compilation tools, release 13.0, V13.0.88
// Based on NVVM 20.0.0
//

.version 9.0
.target sm_100
.address_size 64

	// .globl	_Z15checkPassKernelPhPKhS1_

.visible .entry _Z15checkPassKernelPhPKhS1_(
	.param .u64 .ptr .align 1 _Z15checkPassKernelPhPKhS1__param_0,
	.param .u64 .ptr .align 1 _Z15checkPassKernelPhPKhS1__param_1,
	.param .u64 .ptr .align 1 _Z15checkPassKernelPhPKhS1__param_2
)
{
	.reg .pred 	%p<20>;
	.reg .b16 	%rs<195>;
	.reg .b32 	%r<32>;
	.reg .b64 	%rd<26>;

	ld.param.u64 	%rd5, [_Z15checkPassKernelPhPKhS1__param_0];
	ld.param.u64 	%rd6, [_Z15checkPassKernelPhPKhS1__param_1];
	ld.param.u64 	%rd7, [_Z15checkPassKernelPhPKhS1__param_2];
	cvta.to.global.u64 	%rd1, %rd7;
	mov.u32 	%r1, %tid.x;
	ld.global.u8 	%rs1, [%rd1+2];
	setp.eq.s16 	%p1, %rs1, 0;
	mov.b16 	%rs193, 1;
	mov.b16 	%rs188, 0;
	mov.u16 	%rs189, %rs188;
	mov.u16 	%rs190, %rs188;
	mov.u16 	%rs191, %rs188;
	mov.u16 	%rs192, %rs188;
	mov.u16 	%rs194, %rs188;
	@%p1 bra 	$L__BB0_4;
	cvt.u32.u16 	%r10, %rs1;
	neg.s32 	%r29, %r10;
	mul.wide.u32 	%rd8, %r1, 16;
	cvta.to.global.u64 	%rd9, %rd6;
	add.s64 	%rd25, %rd9, %rd8;
	mov.b32 	%r30, 0;
	mov.b16 	%rs193, 1;
	mov.b16 	%rs194, 0;
	mov.u16 	%rs192, %rs194;
	mov.u16 	%rs190, %rs194;
	mov.u16 	%rs189, %rs194;
	mov.u32 	%r31, %r30;
$L__BB0_2:
	ld.global.u8 	%rs25, [%rd25];
	shr.u16 	%rs26, %rs190, 1;
	and.b16  	%rs27, %rs26, 127;
	and.b16  	%rs28, %rs25, 128;
	or.b16  	%rs29, %rs28, %rs27;
	and.b16  	%rs30, %rs189, 1;
	neg.s16 	%rs31, %rs30;
	shl.b16 	%rs32, %rs190, 7;
	shr.u16 	%rs33, %rs189, 1;
	and.b16  	%rs34, %rs33, 127;
	or.b16  	%rs35, %rs32, %rs34;
	and.b16  	%rs36, %rs31, 132;
	xor.b16  	%rs37, %rs29, %rs36;
	shl.b16 	%rs38, %rs189, 3;
	and.b16  	%rs39, %rs38, 8;
	xor.b16  	%rs40, %rs39, %rs35;
	shr.u16 	%rs41, %rs37, 1;
	shl.b16 	%rs42, %rs25, 1;
	and.b16  	%rs43, %rs42, 384;
	or.b16  	%rs44, %rs43, %rs41;
	and.b16  	%rs45, %rs35, 1;
	neg.s16 	%rs46, %rs45;
	shl.b16 	%rs47, %rs29, 7;
	shr.u16 	%rs48, %rs40, 1;
	and.b16  	%rs49, %rs48, 127;
	or.b16  	%rs50, %rs47, %rs49;
	and.b16  	%rs51, %rs46, 132;
	xor.b16  	%rs52, %rs44, %rs51;
	shl.b16 	%rs53, %rs189, 2;
	and.b16  	%rs54, %rs53, 8;
	xor.b16  	%rs55, %rs50, %rs54;
	shr.u16 	%rs56, %rs52, 1;
	and.b16  	%rs57, %rs56, 127;
	shl.b16 	%rs58, %rs25, 2;
	and.b16  	%rs59, %rs58, 896;
	or.b16  	%rs60, %rs59, %rs57;
	and.b16  	%rs61, %rs50, 1;
	neg.s16 	%rs62, %rs61;
	shr.u16 	%rs63, %rs55, 1;
	and.b16  	%rs64, %rs63, 127;
	shl.b16 	%rs65, %rs44, 7;
	or.b16  	%rs66, %rs65, %rs64;
	and.b16  	%rs67, %rs62, 132;
	xor.b16  	%rs68, %rs67, %rs60;
	shl.b16 	%rs69, %rs189, 1;
	and.b16  	%rs70, %rs69, 8;
	xor.b16  	%rs71, %rs70, %rs66;
	shr.u16 	%rs72, %rs68, 1;
	and.b16  	%rs73, %rs72, 127;
	shl.b16 	%rs74, %rs25, 3;
	and.b16  	%rs75, %rs74, 1920;
	or.b16  	%rs76, %rs75, %rs73;
	and.b16  	%rs77, %rs66, 1;
	neg.s16 	%rs78, %rs77;
	shl.b16 	%rs79, %rs60, 7;
	shr.u16 	%rs80, %rs71, 1;
	and.b16  	%rs81, %rs80, 127;
	or.b16  	%rs82, %rs79, %rs81;
	and.b16  	%rs83, %rs78, 132;
	xor.b16  	%rs84, %rs83, %rs76;
	and.b16  	%rs85, %rs189, 8;
	xor.b16  	%rs86, %rs85, %rs82;
	shr.u16 	%rs87, %rs84, 1;
	and.b16  	%rs88, %rs87, 127;
	shl.b16 	%rs89, %rs25, 4;
	and.b16  	%rs90, %rs89, 3968;
	or.b16  	%rs91, %rs90, %rs88;
	and.b16  	%rs92, %rs82, 1;
	neg.s16 	%rs93, %rs92;
	shl.b16 	%rs94, %rs76, 7;
	shr.u16 	%rs95, %rs86, 1;
	and.b16  	%rs96, %rs95, 127;
	or.b16  	%rs97, %rs94, %rs96;
	and.b16  	%rs98, %rs93, 132;
	xor.b16  	%rs99, %rs98, %rs91;
	and.b16  	%rs100, %rs40, 8;
	xor.b16  	%rs101, %rs100, %rs97;
	shr.u16 	%rs102, %rs99, 1;
	and.b16  	%rs103, %rs102, 127;
	shl.b16 	%rs104, %rs25, 5;
	and.b16  	%rs105, %rs104, 8064;
	or.b16  	%rs106, %rs105, %rs103;
	and.b16  	%rs107, %rs97, 1;
	neg.s16 	%rs108, %rs107;
	shr.u16 	%rs109, %rs101, 1;
	and.b16  	%rs110, %rs109, 127;
	shl.b16 	%rs111, %rs91, 7;
	or.b16  	%rs112, %rs111, %rs110;
	and.b16  	%rs113, %rs108, 132;
	xor.b16  	%rs114, %rs113, %rs106;
	and.b16  	%rs115, %rs55, 8;
	xor.b16  	%rs116, %rs115, %rs112;
	shr.u16 	%rs117, %rs25, 1;
	shr.u16 	%rs118, %rs114, 1;
	and.b16  	%rs119, %rs118, 127;
	shl.b16 	%rs120, %rs117, 7;
	or.b16  	%rs121, %rs120, %rs119;
	and.b16  	%rs122, %rs112, 1;
	neg.s16 	%rs123, %rs122;
	shl.b16 	%rs124, %rs106, 7;
	shr.u16 	%rs125, %rs116, 1;
	and.b16  	%rs126, %rs125, 127;
	or.b16  	%rs127, %rs124, %rs126;
	and.b16  	%rs128, %rs123, 132;
	xor.b16  	%rs129, %rs128, %rs121;
	and.b16  	%rs130, %rs71, 8;
	xor.b16  	%rs131, %rs130, %rs127;
	shr.u16 	%rs132, %rs129, 1;
	and.b16  	%rs133, %rs132, 127;
	shl.b16 	%rs134, %rs25, 7;
	or.b16  	%rs135, %rs134, %rs133;
	and.b16  	%rs136, %rs127, 1;
	neg.s16 	%rs137, %rs136;
	shl.b16 	%rs138, %rs121, 7;
	shr.u16 	%rs139, %rs131, 1;
	and.b16  	%rs140, %rs139, 127;
	or.b16  	%rs141, %rs138, %rs140;
	and.b16  	%rs142, %rs137, -124;
	xor.b16  	%rs190, %rs142, %rs135;
	and.b16  	%rs143, %rs190, 255;
	and.b16  	%rs144, %rs86, 8;
	xor.b16  	%rs189, %rs144, %rs141;
	setp.gt.u16 	%p2, %rs143, 228;
	selp.u32 	%r11, 1, 0, %p2;
	cvt.u32.u16 	%r12, %rs25;
	and.b32  	%r13, %r31, 255;
	add.s32 	%r14, %r13, %r12;
	add.s32 	%r31, %r14, %r11;
	and.b32  	%r15, %r31, 768;
	setp.ne.s32 	%p3, %r15, 0;
	selp.u32 	%r16, 1, 0, %p3;
	and.b32  	%r17, %r30, 255;
	cvt.u32.u16 	%r18, %rs189;
	and.b32  	%r19, %r18, 255;
	add.s32 	%r20, %r17, %r19;
	add.s32 	%r30, %r20, %r16;
	and.b32  	%r21, %r30, 768;
	setp.ne.s32 	%p4, %r21, 0;
	xor.b16  	%rs192, %rs25, %rs192;
	cvt.u32.u16 	%r22, %rs193;
	and.b32  	%r23, %r22, 1;
	selp.u16 	%rs145, -1, 0, %p4;
	shl.b16 	%rs146, %rs145, 7;
	shr.u16 	%rs147, %rs193, 1;
	and.b16  	%rs148, %rs147, 127;
	or.b16  	%rs149, %rs146, %rs148;
	cvt.u32.u16 	%r24, %rs149;
	and.b32  	%r25, %r24, 255;
	add.s32 	%r26, %r12, %r23;
	add.s32 	%r27, %r26, %r25;
	and.b32  	%r28, %r27, 768;
	setp.ne.s32 	%p5, %r28, 0;
	selp.u16 	%rs150, 1, 0, %p5;
	cvt.u16.u32 	%rs193, %r27;
	cvt.u64.u16 	%rd10, %rs25;
	and.b64  	%rd11, %rd10, 85;
	cvt.u64.u16 	%rd12, %rs117;
	and.b64  	%rd13, %rd12, 85;
	add.s64 	%rd14, %rd13, %rd11;
	and.b64  	%rd15, %rd14, 51;
	shr.u64 	%rd16, %rd14, 2;
	and.b64  	%rd17, %rd16, 51;
	add.s64 	%rd18, %rd17, %rd15;
	and.b64  	%rd19, %rd18, 7;
	shr.u64 	%rd20, %rd18, 4;
	add.s64 	%rd21, %rd19, %rd20;
	cvt.u16.u64 	%rs151, %rd21;
	add.s16 	%rs152, %rs194, %rs151;
	add.s16 	%rs194, %rs152, %rs150;
	add.s32 	%r29, %r29, 1;
	setp.ne.s32 	%p6, %r29, 0;
	add.s64 	%rd25, %rd25, 1;
	@%p6 bra 	$L__BB0_2;
	cvt.u16.u32 	%rs191, %r30;
	cvt.u16.u32 	%rs188, %r31;
$L__BB0_4:
	cvta.to.global.u64 	%rd22, %rd5;
	ld.global.u8 	%rs153, [%rd1];
	and.b16  	%rs154, %rs190, 255;
	setp.eq.s16 	%p7, %rs154, %rs153;
	ld.global.u8 	%rs155, [%rd1+1];
	and.b16  	%rs158, %rs189, 255;
	setp.eq.s16 	%p8, %rs158, %rs155;
	and.pred  	%p9, %p7, %p8;
	ld.global.u8 	%rs159, [%rd1+3];
	and.b16  	%rs163, %rs188, 255;
	setp.eq.s16 	%p10, %rs163, %rs159;
	and.pred  	%p11, %p9, %p10;
	ld.global.u8 	%rs164, [%rd1+4];
	and.b16  	%rs168, %rs191, 255;
	setp.eq.s16 	%p12, %rs168, %rs164;
	and.pred  	%p13, %p11, %p12;
	ld.global.u8 	%rs169, [%rd1+5];
	and.b16  	%rs172, %rs192, 255;
	setp.eq.s16 	%p14, %rs172, %rs169;
	and.pred  	%p15, %p13, %p14;
	ld.global.u8 	%rs173, [%rd1+6];
	and.b16  	%rs177, %rs193, 255;
	setp.eq.s16 	%p16, %rs177, %rs173;
	and.pred  	%p17, %p15, %p16;
	ld.global.u8 	%rs178, [%rd1+7];
	and.b16  	%rs181, %rs194, 255;
	setp.eq.s16 	%p18, %rs181, %rs178;
	and.pred  	%p19, %p17, %p18;
	selp.u16 	%rs182, 1, 0, %p19;
	cvt.u64.u32 	%rd23, %r1;
	add.s64 	%rd24, %rd22, %rd23;
	st.global.u8 	[%rd24], %rs182;
	ret;

}
	// .globl	_Z13chrconvKernelPhPKhS1_jj
.visible .entry _Z13chrconvKernelPhPKhS1_jj(
	.param .u64 .ptr .align 1 _Z13chrconvKernelPhPKhS1_jj_param_0,
	.param .u64 .ptr .align 1 _Z13chrconvKernelPhPKhS1_jj_param_1,
	.param .u64 .ptr .align 1 _Z13chrconvKernelPhPKhS1_jj_param_2,
	.param .u32 _Z13chrconvKernelPhPKhS1_jj_param_3,
	.param .u32 _Z13chrconvKernelPhPKhS1_jj_param_4
)
{
	.reg .pred 	%p<10>;
	.reg .b16 	%rs<30>;
	.reg .b32 	%r<30>;
	.reg .b64 	%rd<99>;

	ld.param.u64 	%rd16, [_Z13chrconvKernelPhPKhS1_jj_param_0];
	ld.param.u64 	%rd17, [_Z13chrconvKernelPhPKhS1_jj_param_1];
	ld.param.u64 	%rd18, [_Z13chrconvKernelPhPKhS1_jj_param_2];
	ld.param.u32 	%r19, [_Z13chrconvKernelPhPKhS1_jj_param_3];
	cvta.to.global.u64 	%rd1, %rd16;
	cvta.to.global.u64 	%rd2, %rd18;
	cvta.to.global.u64 	%rd3, %rd17;
	add.s32 	%r1, %r19, -1;
	setp.eq.s32 	%p1, %r1, 0;
	@%p1 bra 	$L__BB1_13;
	mov.u32 	%r2, %tid.x;
	shl.b32 	%r3, %r2, 4;
	add.s32 	%r21, %r19, -2;
	and.b32  	%r4, %r1, 15;
	setp.lt.u32 	%p2, %r21, 15;
	mov.b32 	%r27, 0;
	@%p2 bra 	$L__BB1_4;
	and.b32  	%r27, %r1, -16;
	neg.s32 	%r25, %r27;
	add.s64 	%rd96, %rd3, 7;
	mul.wide.u32 	%rd19, %r2, 16;
	add.s64 	%rd20, %rd19, %rd1;
	add.s64 	%rd95, %rd20, 7;
$L__BB1_3:
	.pragma "nounroll";
	ld.global.u8 	%rd21, [%rd96+-7];
	add.s64 	%rd22, %rd2, %rd21;
	ld.global.u8 	%rs1, [%rd22];
	st.global.u8 	[%rd95+-7], %rs1;
	ld.global.u8 	%rd23, [%rd96+-6];
	add.s64 	%rd24, %rd2, %rd23;
	ld.global.u8 	%rs2, [%rd24];
	st.global.u8 	[%rd95+-6], %rs2;
	ld.global.u8 	%rd25, [%rd96+-5];
	add.s64 	%rd26, %rd2, %rd25;
	ld.global.u8 	%rs3, [%rd26];
	st.global.u8 	[%rd95+-5], %rs3;
	ld.global.u8 	%rd27, [%rd96+-4];
	add.s64 	%rd28, %rd2, %rd27;
	ld.global.u8 	%rs4, [%rd28];
	st.global.u8 	[%rd95+-4], %rs4;
	ld.global.u8 	%rd29, [%rd96+-3];
	add.s64 	%rd30, %rd2, %rd29;
	ld.global.u8 	%rs5, [%rd30];
	st.global.u8 	[%rd95+-3], %rs5;
	ld.global.u8 	%rd31, [%rd96+-2];
	add.s64 	%rd32, %rd2, %rd31;
	ld.global.u8 	%rs6, [%rd32];
	st.global.u8 	[%rd95+-2], %rs6;
	ld.global.u8 	%rd33, [%rd96+-1];
	add.s64 	%rd34, %rd2, %rd33;
	ld.global.u8 	%rs7, [%rd34];
	st.global.u8 	[%rd95+-1], %rs7;
	ld.global.u8 	%rd35, [%rd96];
	add.s64 	%rd36, %rd2, %rd35;
	ld.global.u8 	%rs8, [%rd36];
	st.global.u8 	[%rd95], %rs8;
	ld.global.u8 	%rd37, [%rd96+1];
	add.s64 	%rd38, %rd2, %rd37;
	ld.global.u8 	%rs9, [%rd38];
	st.global.u8 	[%rd95+1], %rs9;
	ld.global.u8 	%rd39, [%rd96+2];
	add.s64 	%rd40, %rd2, %rd39;
	ld.global.u8 	%rs10, [%rd40];
	st.global.u8 	[%rd95+2], %rs10;
	ld.global.u8 	%rd41, [%rd96+3];
	add.s64 	%rd42, %rd2, %rd41;
	ld.global.u8 	%rs11, [%rd42];
	st.global.u8 	[%rd95+3], %rs11;
	ld.global.u8 	%rd43, [%rd96+4];
	add.s64 	%rd44, %rd2, %rd43;
	ld.global.u8 	%rs12, [%rd44];
	st.global.u8 	[%rd95+4], %rs12;
	ld.global.u8 	%rd45, [%rd96+5];
	add.s64 	%rd46, %rd2, %rd45;
	ld.global.u8 	%rs13, [%rd46];
	st.global.u8 	[%rd95+5], %rs13;
	ld.global.u8 	%rd47, [%rd96+6];
	add.s64 	%rd48, %rd2, %rd47;
	ld.global.u8 	%rs14, [%rd48];
	st.global.u8 	[%rd95+6], %rs14;
	ld.global.u8 	%rd49, [%rd96+7];
	add.s64 	%rd50, %rd2, %rd49;
	ld.global.u8 	%rs15, [%rd50];
	st.global.u8 	[%rd95+7], %rs15;
	ld.global.u8 	%rd51, [%rd96+8];
	add.s64 	%rd52, %rd2, %rd51;
	ld.global.u8 	%rs16, [%rd52];
	st.global.u8 	[%rd95+8], %rs16;
	add.s32 	%r25, %r25, 16;
	add.s64 	%rd96, %rd96, 16;
	add.s64 	%rd95, %rd95, 16;
	setp.ne.s32 	%p3, %r25, 0;
	@%p3 bra 	$L__BB1_3;
$L__BB1_4:
	setp.eq.s32 	%p4, %r4, 0;
	@%p4 bra 	$L__BB1_13;
	and.b32  	%r10, %r1, 7;
	setp.lt.u32 	%p5, %r4, 8;
	@%p5 bra 	$L__BB1_7;
	cvt.u64.u32 	%rd53, %r27;
	add.s64 	%rd54, %rd3, %rd53;
	ld.global.u8 	%rd55, [%rd54];
	add.s64 	%rd56, %rd2, %rd55;
	ld.global.u8 	%rs17, [%rd56];
	add.s32 	%r22, %r3, %r27;
	cvt.u64.u32 	%rd57, %r22;
	add.s64 	%rd58, %rd1, %rd57;
	st.global.u8 	[%rd58], %rs17;
	ld.global.u8 	%rd59, [%rd54+1];
	add.s64 	%rd60, %rd2, %rd59;
	ld.global.u8 	%rs18, [%rd60];
	cvt.u64.u32 	%rd61, %r3;
	add.s64 	%rd62, %rd61, %rd53;
	add.s64 	%rd63, %rd1, %rd62;
	st.global.u8 	[%rd63+1], %rs18;
	ld.global.u8 	%rd64, [%rd54+2];
	add.s64 	%rd65, %rd2, %rd64;
	ld.global.u8 	%rs19, [%rd65];
	st.global.u8 	[%rd63+2], %rs19;
	ld.global.u8 	%rd66, [%rd54+3];
	add.s64 	%rd67, %rd2, %rd66;
	ld.global.u8 	%rs20, [%rd67];
	st.global.u8 	[%rd63+3], %rs20;
	ld.global.u8 	%rd68, [%rd54+4];
	add.s64 	%rd69, %rd2, %rd68;
	ld.global.u8 	%rs21, [%rd69];
	st.global.u8 	[%rd63+4], %rs21;
	ld.global.u8 	%rd70, [%rd54+5];
	add.s64 	%rd71, %rd2, %rd70;
	ld.global.u8 	%rs22, [%rd71];
	st.global.u8 	[%rd63+5], %rs22;
	ld.global.u8 	%rd72, [%rd54+6];
	add.s64 	%rd73, %rd2, %rd72;
	ld.global.u8 	%rs23, [%rd73];
	st.global.u8 	[%rd63+6], %rs23;
	ld.global.u8 	%rd74, [%rd54+7];
	add.s64 	%rd75, %rd2, %rd74;
	ld.global.u8 	%rs24, [%rd75];
	st.global.u8 	[%rd63+7], %rs24;
	add.s32 	%r27, %r27, 8;
$L__BB1_7:
	setp.eq.s32 	%p6, %r10, 0;
	@%p6 bra 	$L__BB1_13;
	and.b32  	%r13, %r1, 3;
	setp.lt.u32 	%p7, %r10, 4;
	@%p7 bra 	$L__BB1_10;
	cvt.u64.u32 	%rd76, %r27;
	add.s64 	%rd77, %rd3, %rd76;
	ld.global.u8 	%rd78, [%rd77];
	add.s64 	%rd79, %rd2, %rd78;
	ld.global.u8 	%rs25, [%rd79];
	add.s32 	%r23, %r3, %r27;
	cvt.u64.u32 	%rd80, %r23;
	add.s64 	%rd81, %rd1, %rd80;
	st.global.u8 	[%rd81], %rs25;
	ld.global.u8 	%rd82, [%rd77+1];
	add.s64 	%rd83, %rd2, %rd82;
	ld.global.u8 	%rs26, [%rd83];
	cvt.u64.u32 	%rd84, %r3;
	add.s64 	%rd85, %rd84, %rd76;
	add.s64 	%rd86, %rd1, %rd85;
	st.global.u8 	[%rd86+1], %rs26;
	ld.global.u8 	%rd87, [%rd77+2];
	add.s64 	%rd88, %rd2, %rd87;
	ld.global.u8 	%rs27, [%rd88];
	st.global.u8 	[%rd86+2], %rs27;
	ld.global.u8 	%rd89, [%rd77+3];
	add.s64 	%rd90, %rd2, %rd89;
	ld.global.u8 	%rs28, [%rd90];
	st.global.u8 	[%rd86+3], %rs28;
	add.s32 	%r27, %r27, 4;
$L__BB1_10:
	setp.eq.s32 	%p8, %r13, 0;
	@%p8 bra 	$L__BB1_13;
	add.s32 	%r24, %r27, %r3;
	cvt.u64.u32 	%rd91, %r24;
	add.s64 	%rd98, %rd1, %rd91;
	cvt.u64.u32 	%rd92, %r27;
	add.s64 	%rd97, %rd3, %rd92;
	neg.s32 	%r29, %r13;
$L__BB1_12:
	.pragma "nounroll";
	ld.global.u8 	%rd93, [%rd97];
	add.s64 	%rd94, %rd2, %rd93;
	ld.global.u8 	%rs29, [%rd94];
	st.global.u8 	[%rd98], %rs29;
	add.s64 	%rd98, %rd98, 1;
	add.s64 	%rd97, %rd97, 1;
	add.s32 	%r29, %r29, 1;
	setp.ne.s32 	%p9, %r29, 0;
	@%p9 bra 	$L__BB1_12;
$L__BB1_13:
	ret;

}


// ===== COMPILED SASS (sm_100) =====

	.target	sm_100

	.elftype	@"ET_EXEC"


//--------------------- .note.nv.tkinfo           --------------------------
	.section	.note.nv.tkinfo,"",@"SHT_NOTE"
	.sectionflags	@"SHF_NOTE_NV_TKINFO"
	.tkinfo
        /*0018*/ 	.word	0x00000002
        /*0030*/ 	.string	""
        /*0030*/ 	.string	"ptxas"
        /*0030*/ 	.string	"Cuda compilation tools, release 13.0, V13.0.88"
        /*0030*/ 	.string	"Build cuda_13.0.r13.0/compiler.36424714_0"
        /*0030*/ 	.string	"-arch sm_100 -m 64 "



//--------------------- .note.nv.cuinfo           --------------------------
	.section	.note.nv.cuinfo,"",@"SHT_NOTE"
	.sectionflags	@"SHF_NOTE_NV_CUINFO"
        /*0018*/ 	.short	0x0002
        /*001a*/ 	.short	0x0064
        /*001c*/ 	.short	0x0082
	.zero		2


//--------------------- .nv.info                  --------------------------
	.section	.nv.info,"",@"SHT_CUDA_INFO"
	.align	4


	//----- nvinfo : EIATTR_REGCOUNT
	.align		4
        /*0000*/ 	.byte	0x04, 0x2f
        /*0002*/ 	.short	(.L_1 - .L_0)
	.align		4
.L_0:
        /*0004*/ 	.word	index@(_Z15checkPassKernelPhPKhS1_)
        /*0008*/ 	.word	0x0000001d


	//----- nvinfo : EIATTR_FRAME_SIZE
	.align		4
.L_1:
        /*000c*/ 	.byte	0x04, 0x11
        /*000e*/ 	.short	(.L_3 - .L_2)
	.align		4
.L_2:
        /*0010*/ 	.word	index@(_Z15checkPassKernelPhPKhS1_)
        /*0014*/ 	.word	0x00000000


	//----- nvinfo : EIATTR_REGCOUNT
	.align		4
.L_3:
        /*0018*/ 	.byte	0x04, 0x2f
        /*001a*/ 	.short	(.L_5 - .L_4)
	.align		4
.L_4:
        /*001c*/ 	.word	index@(_Z13chrconvKernelPhPKhS1_jj)
        /*0020*/ 	.word	0x00000012


	//----- nvinfo : EIATTR_FRAME_SIZE
	.align		4
.L_5:
        /*0024*/ 	.byte	0x04, 0x11
        /*0026*/ 	.short	(.L_7 - .L_6)
	.align		4
.L_6:
        /*0028*/ 	.word	index@(_Z13chrconvKernelPhPKhS1_jj)
        /*002c*/ 	.word	0x00000000


	//----- nvinfo : EIATTR_MIN_STACK_SIZE
	.align		4
.L_7:
        /*0030*/ 	.byte	0x04, 0x12
        /*0032*/ 	.short	(.L_9 - .L_8)
	.align		4
.L_8:
        /*0034*/ 	.word	index@(_Z13chrconvKernelPhPKhS1_jj)
        /*0038*/ 	.word	0x00000000


	//----- nvinfo : EIATTR_MIN_STACK_SIZE
	.align		4
.L_9:
        /*003c*/ 	.byte	0x04, 0x12
        /*003e*/ 	.short	(.L_11 - .L_10)
	.align		4
.L_10:
        /*0040*/ 	.word	index@(_Z15checkPassKernelPhPKhS1_)
        /*0044*/ 	.word	0x00000000
.L_11:


//--------------------- .nv.compat                --------------------------
	.section	.nv.compat,"",@"SHT_CUDA_COMPAT_INFO"
	.align	4
        /*0000*/ 	.byte	0x02, 0x09, 0x00, 0x00, 0x02, 0x02, 0x01, 0x00, 0x02, 0x05, 0x05, 0x00, 0x03, 0x07, 0x01, 0x01
        /*0010*/ 	.byte	0x02, 0x03, 0x00, 0x00, 0x02, 0x06, 0x01, 0x00, 0x04, 0x0b, 0x08, 0x00, 0x09, 0x00, 0x00, 0x00
        /*0020*/ 	.byte	0x00, 0x00, 0x00, 0x00


//--------------------- .nv.info._Z13chrconvKernelPhPKhS1_jj --------------------------
	.section	.nv.info._Z13chrconvKernelPhPKhS1_jj,"",@"SHT_CUDA_INFO"
	.sectionflags	@""
	.align	4


	//----- nvinfo : EIATTR_CUDA_API_VERSION
	.align		4
        /*0000*/ 	.byte	0x04, 0x37
        /*0002*/ 	.short	(.L_13 - .L_12)
.L_12:
        /*0004*/ 	.word	0x00000082


	//----- nvinfo : EIATTR_KPARAM_INFO
	.align		4
.L_13:
        /*0008*/ 	.byte	0x04, 0x17
        /*000a*/ 	.short	(.L_15 - .L_14)
.L_14:
        /*000c*/ 	.word	0x00000000
        /*0010*/ 	.short	0x0004
        /*0012*/ 	.short	0x001c
        /*0014*/ 	.byte	0x00, 0xf0, 0x11, 0x00


	//----- nvinfo : EIATTR_KPARAM_INFO
	.align		4
.L_15:
        /*0018*/ 	.byte	0x04, 0x17
        /*001a*/ 	.short	(.L_17 - .L_16)
.L_16:
        /*001c*/ 	.word	0x00000000
        /*0020*/ 	.short	0x0003
        /*0022*/ 	.short	0x0018
        /*0024*/ 	.byte	0x00, 0xf0, 0x11, 0x00


	//----- nvinfo : EIATTR_KPARAM_INFO
	.align		4
.L_17:
        /*0028*/ 	.byte	0x04, 0x17
        /*002a*/ 	.short	(.L_19 - .L_18)
.L_18:
        /*002c*/ 	.word	0x00000000
        /*0030*/ 	.short	0x0002
        /*0032*/ 	.short	0x0010
        /*0034*/ 	.byte	0x00, 0xf5, 0x21, 0x00


	//----- nvinfo : EIATTR_KPARAM_INFO
	.align		4
.L_19:
        /*0038*/ 	.byte	0x04, 0x17
        /*003a*/ 	.short	(.L_21 - .L_20)
.L_20:
        /*003c*/ 	.word	0x00000000
        /*0040*/ 	.short	0x0001
        /*0042*/ 	.short	0x0008
        /*0044*/ 	.byte	0x00, 0xf5, 0x21, 0x00


	//----- nvinfo : EIATTR_KPARAM_INFO
	.align		4
.L_21:
        /*0048*/ 	.byte	0x04, 0x17
        /*004a*/ 	.short	(.L_23 - .L_22)
.L_22:
        /*004c*/ 	.word	0x00000000
        /*0050*/ 	.short	0x0000
        /*0052*/ 	.short	0x0000
        /*0054*/ 	.byte	0x00, 0xf5, 0x21, 0x00


	//----- nvinfo : EIATTR_SPARSE_MMA_MASK
	.align		4
.L_23:
        /*0058*/ 	.byte	0x03, 0x50
        /*005a*/ 	.short	0x0000


	//----- nvinfo : EIATTR_MAXREG_COUNT
	.align		4
        /*005c*/ 	.byte	0x03, 0x1b
        /*005e*/ 	.short	0x00ff


	//----- nvinfo : EIATTR_MERCURY_ISA_VERSION
	.align		4
        /*0060*/ 	.byte	0x03, 0x5f
        /*0062*/ 	.short	0x0101


	//----- nvinfo : EIATTR_VRC_CTA_INIT_COUNT
	.align		4
        /*0064*/ 	.byte	0x02, 0x4a
	.zero		1
	.zero		1


	//----- nvinfo : EIATTR_EXIT_INSTR_OFFSETS
	.align		4
        /*0068*/ 	.byte	0x04, 0x1c
        /*006a*/ 	.short	(.L_25 - .L_24)


	//   ....[0]....
.L_24:
        /*006c*/ 	.word	0x00000040


	//   ....[1]....
        /*0070*/ 	.word	0x00000720


	//   ....[2]....
        /*0074*/ 	.word	0x00000ab0


	//   ....[3]....
        /*0078*/ 	.word	0x00000cf0


	//   ....[4]....
        /*007c*/ 	.word	0x00000e80


	//----- nvinfo : EIATTR_CBANK_PARAM_SIZE
	.align		4
.L_25:
        /*0080*/ 	.byte	0x03, 0x19
        /*0082*/ 	.short	0x0020


	//----- nvinfo : EIATTR_PARAM_CBANK
	.align		4
        /*0084*/ 	.byte	0x04, 0x0a
        /*0086*/ 	.short	(.L_27 - .L_26)
	.align		4
.L_26:
        /*0088*/ 	.word	index@(.nv.constant0._Z13chrconvKernelPhPKhS1_jj)
        /*008c*/ 	.short	0x0380
        /*008e*/ 	.short	0x0020


	//----- nvinfo : EIATTR_SW_WAR
	.align		4
.L_27:
        /*0090*/ 	.byte	0x04, 0x36
        /*0092*/ 	.short	(.L_29 - .L_28)
.L_28:
        /*0094*/ 	.word	0x00000008
.L_29:


//--------------------- .nv.info._Z15checkPassKernelPhPKhS1_ --------------------------
	.section	.nv.info._Z15checkPassKernelPhPKhS1_,"",@"SHT_CUDA_INFO"
	.sectionflags	@""
	.align	4


	//----- nvinfo : EIATTR_CUDA_API_VERSION
	.align		4
        /*0000*/ 	.byte	0x04, 0x37
        /*0002*/ 	.short	(.L_31 - .L_30)
.L_30:
        /*0004*/ 	.word	0x00000082


	//----- nvinfo : EIATTR_KPARAM_INFO
	.align		4
.L_31:
        /*0008*/ 	.byte	0x04, 0x17
        /*000a*/ 	.short	(.L_33 - .L_32)
.L_32:
        /*000c*/ 	.word	0x00000000
        /*0010*/ 	.short	0x0002
        /*0012*/ 	.short	0x0010
        /*0014*/ 	.byte	0x00, 0xf5, 0x21, 0x00


	//----- nvinfo : EIATTR_KPARAM_INFO
	.align		4
.L_33:
        /*0018*/ 	.byte	0x04, 0x17
        /*001a*/ 	.short	(.L_35 - .L_34)
.L_34:
        /*001c*/ 	.word	0x00000000
        /*0020*/ 	.short	0x0001
        /*0022*/ 	.short	0x0008
        /*0024*/ 	.byte	0x00, 0xf5, 0x21, 0x00


	//----- nvinfo : EIATTR_KPARAM_INFO
	.align		4
.L_35:
        /*0028*/ 	.byte	0x04, 0x17
        /*002a*/ 	.short	(.L_37 - .L_36)
.L_36:
        /*002c*/ 	.word	0x00000000
        /*0030*/ 	.short	0x0000
        /*0032*/ 	.short	0x0000
        /*0034*/ 	.byte	0x00, 0xf5, 0x21, 0x00


	//----- nvinfo : EIATTR_SPARSE_MMA_MASK
	.align		4
.L_37:
        /*0038*/ 	.byte	0x03, 0x50
        /*003a*/ 	.short	0x0000


	//----- nvinfo : EIATTR_MAXREG_COUNT
	.align		4
        /*003c*/ 	.byte	0x03, 0x1b
        /*003e*/ 	.short	0x00ff


	//----- nvinfo : EIATTR_MERCURY_ISA_VERSION
	.align		4
        /*0040*/ 	.byte	0x03, 0x5f
        /*0042*/ 	.short	0x0101


	//----- nvinfo : EIATTR_VRC_CTA_INIT_COUNT
	.align		4
        /*0044*/ 	.byte	0x02, 0x4a
	.zero		1
	.zero		1


	//----- nvinfo : EIATTR_EXIT_INSTR_OFFSETS
	.align		4
        /*0048*/ 	.byte	0x04, 0x1c
        /*004a*/ 	.short	(.L_39 - .L_38)


	//   ....[0]....
.L_38:
        /*004c*/ 	.word	0x00000c70


	//----- nvinfo : EIATTR_CBANK_PARAM_SIZE
	.align		4
.L_39:
        /*0050*/ 	.byte	0x03, 0x19
        /*0052*/ 	.short	0x0018


	//----- nvinfo : EIATTR_PARAM_CBANK
	.align		4
        /*0054*/ 	.byte	0x04, 0x0a
        /*0056*/ 	.short	(.L_41 - .L_40)
	.align		4
.L_40:
        /*0058*/ 	.word	index@(.nv.constant0._Z15checkPassKernelPhPKhS1_)
        /*005c*/ 	.short	0x0380
        /*005e*/ 	.short	0x0018


	//----- nvinfo : EIATTR_SW_WAR
	.align		4
.L_41:
        /*0060*/ 	.byte	0x04, 0x36
        /*0062*/ 	.short	(.L_43 - .L_42)
.L_42:
        /*0064*/ 	.word	0x00000008
.L_43:


//--------------------- .nv.callgraph             --------------------------
	.section	.nv.callgraph,"",@"SHT_CUDA_CALLGRAPH"
	.align	4
	.sectionentsize	8
	.align		4
        /*0000*/ 	.word	0x00000000
	.align		4
        /*0004*/ 	.word	0xffffffff
	.align		4
        /*0008*/ 	.word	0x00000000
	.align		4
        /*000c*/ 	.word	0xfffffffe
	.align		4
        /*0010*/ 	.word	0x00000000
	.align		4
        /*0014*/ 	.word	0xfffffffd
	.align		4
        /*0018*/ 	.word	0x00000000
	.align		4
        /*001c*/ 	.word	0xfffffffc


//--------------------- .text._Z13chrconvKernelPhPKhS1_jj --------------------------
	.section	.text._Z13chrconvKernelPhPKhS1_jj,"ax",@progbits
	.align	128
        .global         _Z13chrconvKernelPhPKhS1_jj
        .type           _Z13chrconvKernelPhPKhS1_jj,@function
        .size           _Z13chrconvKernelPhPKhS1_jj,(.L_x_9 - _Z13chrconvKernelPhPKhS1_jj)
        .other          _Z13chrconvKernelPhPKhS1_jj,@"STO_CUDA_ENTRY STV_DEFAULT"
_Z13chrconvKernelPhPKhS1_jj:
.text._Z13chrconvKernelPhPKhS1_jj:
[----:B------:R-:W-:Y:S01]  /*0000*/  LDC R1, c[0x0][0x37c] ;  /* 0x0000df00ff017b82 */ /* 0x000fe20000000800 */
[----:B------:R-:W0:Y:S02]  /*0010*/  LDCU UR6, c[0x0][0x398] ;  /* 0x00007300ff0677ac */ /* 0x000e240008000800 */
[----:B0-----:R-:W-:-:S06]  /*0020*/  UIADD3 UR5, UPT, UPT, UR6, -0x1, URZ ;  /* 0xffffffff06057890 */ /* 0x001fcc000fffe0ff */
[----:B------:R-:W-:-:S13]  /*0030*/  ISETP.NE.AND P0, PT, RZ, UR5, PT ;  /* 0x00000005ff007c0c */ /* 0x000fda000bf05270 */
[----:B------:R-:W-:Y:S05]  /*0040*/  @!P0 EXIT ;  /* 0x000000000000894d */ /* 0x000fea0003800000 */
[----:B------:R-:W0:Y:S01]  /*0050*/  S2R R0, SR_TID.X ;  /* 0x0000000000007919 */ /* 0x000e220000002100 */
[----:B------:R-:W-:Y:S02]  /*0060*/  UIADD3 UR6, UPT, UPT, UR6, -0x2, URZ ;  /* 0xfffffffe06067890 */ /* 0x000fe4000fffe0ff */
[----:B------:R-:W-:Y:S02]  /*0070*/  ULOP3.LUT UR8, UR5, 0xf, URZ, 0xc0, !UPT ;  /* 0x0000000f05087892 */ /* 0x000fe4000f8ec0ff */
[----:B------:R-:W-:Y:S01]  /*0080*/  UISETP.GE.U32.AND UP0, UPT, UR6, 0xf, UPT ;  /* 0x0000000f0600788c */ /* 0x000fe2000bf06070 */
[----:B------:R-:W-:Y:S01]  /*0090*/  UMOV UR4, URZ ;  /* 0x000000ff00047c82 */ /* 0x000fe20008000000 */
[----:B------:R-:W1:Y:S02]  /*00a0*/  LDCU.64 UR10, c[0x0][0x358] ;  /* 0x00006b00ff0a77ac */ /* 0x000e640008000a00 */
[----:B------:R-:W-:-:S05]  /*00b0*/  ISETP.NE.AND P0, PT, RZ, UR8, PT ;  /* 0x00000008ff007c0c */ /* 0x000fca000bf05270 */
[----:B------:R-:W-:Y:S08]  /*00c0*/  BRA.U !UP0, `(.L_x_0) ;  /* 0x0000000508947547 */ /* 0x000ff0000b800000 */
[----:B------:R-:W0:Y:S01]  /*00d0*/  LDC.64 R2, c[0x0][0x380] ;  /* 0x0000e000ff027b82 */ /* 0x000e220000000a00 */
[----:B------:R-:W2:Y:S01]  /*00e0*/  LDCU.64 UR6, c[0x0][0x388] ;  /* 0x00007100ff0677ac */ /* 0x000ea20008000a00 */
[----:B------:R-:W-:Y:S01]  /*00f0*/  ULOP3.LUT UR4, UR5, 0xfffffff0, URZ, 0xc0, !UPT ;  /* 0xfffffff005047892 */ /* 0x000fe2000f8ec0ff */
[----:B------:R-:W3:Y:S03]  /*0100*/  LDCU.64 UR12, c[0x0][0x390] ;  /* 0x00007200ff0c77ac */ /* 0x000ee60008000a00 */
[----:B------:R-:W-:Y:S02]  /*0110*/  UIADD3 UR9, UPT, UPT, -UR4, URZ, URZ ;  /* 0x000000ff04097290 */ /* 0x000fe4000fffe1ff */
[----:B--2---:R-:W-:-:S04]  /*0120*/  UIADD3 UR6, UP0, UPT, UR6, 0x7, URZ ;  /* 0x0000000706067890 */ /* 0x004fc8000ff1e0ff */
[----:B------:R-:W-:Y:S01]  /*0130*/  UIADD3.X UR7, UPT, UPT, URZ, UR7, URZ, UP0, !UPT ;  /* 0x00000007ff077290 */ /* 0x000fe200087fe4ff */
[----:B0-----:R-:W-:-:S03]  /*0140*/  IMAD.WIDE.U32 R2, R0, 0x10, R2 ;  /* 0x0000001000027825 */ /* 0x001fc600078e0002 */
[----:B------:R-:W-:Y:S01]  /*0150*/  IADD3 R6, P1, PT, R2, 0x7, RZ ;  /* 0x0000000702067810 */ /* 0x000fe20007f3e0ff */
[----:B------:R-:W-:-:S04]  /*0160*/  IMAD.U32 R2, RZ, RZ, UR6 ;  /* 0x00000006ff027e24 */ /* 0x000fc8000f8e00ff */
[----:B------:R-:W-:Y:S02]  /*0170*/  IMAD.X R7, RZ, RZ, R3, P1 ;  /* 0x000000ffff077224 */ /* 0x000fe400008e0603 */
[----:B---3--:R-:W-:-:S07]  /*0180*/  IMAD.U32 R3, RZ, RZ, UR7 ;  /* 0x00000007ff037e24 */ /* 0x008fce000f8e00ff */
.L_x_1:
[----:B-12---:R-:W2:Y:S02]  /*0190*/  LDG.E.U8 R4, desc[UR10][R2.64+-0x7] ;  /* 0xfffff90a02047981 */ /* 0x006ea4000c1e1100 */
[----:B--2---:R-:W-:-:S05]  /*01a0*/  IADD3 R4, P1, PT, R4, UR12, RZ ;  /* 0x0000000c04047c10 */ /* 0x004fca000ff3e0ff */
[----:B------:R-:W-:-:S05]  /*01b0*/  IMAD.X R5, RZ, RZ, UR13, P1 ;  /* 0x0000000dff057e24 */ /* 0x000fca00088e06ff */
[----:B------:R0:W2:Y:S02]  /*01c0*/  LDG.E.U8 R11, desc[UR10][R4.64] ;  /* 0x0000000a040b7981 */ /* 0x0000a4000c1e1100 */
[----:B0-----:R-:W-:Y:S02]  /*01d0*/  IMAD.MOV.U32 R4, RZ, RZ, R6 ;  /* 0x000000ffff047224 */ /* 0x001fe400078e0006 */
[----:B------:R-:W-:-:S05]  /*01e0*/  IMAD.MOV.U32 R5, RZ, RZ, R7 ;  /* 0x000000ffff057224 */ /* 0x000fca00078e0007 */
[----:B--2---:R0:W-:Y:S04]  /*01f0*/  STG.E.U8 desc[UR10][R4.64+-0x7], R11 ;  /* 0xfffff90b04007986 */ /* 0x0041e8000c10110a */
[----:B------:R-:W2:Y:S02]  /*0200*/  LDG.E.U8 R6, desc[UR10][R2.64+-0x6] ;  /* 0xfffffa0a02067981 */ /* 0x000ea4000c1e1100 */
[----:B--2---:R-:W-:-:S05]  /*0210*/  IADD3 R6, P1, PT, R6, UR12, RZ ;  /* 0x0000000c06067c10 */ /* 0x004fca000ff3e0ff */
[----:B------:R-:W-:-:S06]  /*0220*/  IMAD.X R7, RZ, RZ, UR13, P1 ;  /* 0x0000000dff077e24 */ /* 0x000fcc00088e06ff */
[----:B------:R-:W2:Y:S04]  /*0230*/  LDG.E.U8 R7, desc[UR10][R6.64] ;  /* 0x0000000a06077981 */ /* 0x000ea8000c1e1100 */
[----:B--2---:R1:W-:Y:S04]  /*0240*/  STG.E.U8 desc[UR10][R4.64+-0x6], R7 ;  /* 0xfffffa0704007986 */ /* 0x0043e8000c10110a */
[----:B------:R-:W2:Y:S02]  /*0250*/  LDG.E.U8 R8, desc[UR10][R2.64+-0x5] ;  /* 0xfffffb0a02087981 */ /* 0x000ea4000c1e1100 */
[----:B--2---:R-:W-:-:S05]  /*0260*/  IADD3 R8, P1, PT, R8, UR12, RZ ;  /* 0x0000000c08087c10 */ /* 0x004fca000ff3e0ff */
[----:B------:R-:W-:-:S06]  /*0270*/  IMAD.X R9, RZ, RZ, UR13, P1 ;  /* 0x0000000dff097e24 */ /* 0x000fcc00088e06ff */
[----:B------:R-:W2:Y:S04]  /*0280*/  LDG.E.U8 R9, desc[UR10][R8.64] ;  /* 0x0000000a08097981 */ /* 0x000ea8000c1e1100 */
[----:B--2---:R2:W-:Y:S04]  /*0290*/  STG.E.U8 desc[UR10][R4.64+-0x5], R9 ;  /* 0xfffffb0904007986 */ /* 0x0045e8000c10110a */
[----:B------:R-:W3:Y:S02]  /*02a0*/  LDG.E.U8 R10, desc[UR10][R2.64+-0x4] ;  /* 0xfffffc0a020a7981 */ /* 0x000ee4000c1e1100 */
[----:B---3--:R-:W-:-:S05]  /*02b0*/  IADD3 R10, P1, PT, R10, UR12, RZ ;  /* 0x0000000c0a0a7c10 */ /* 0x008fca000ff3e0ff */
[----:B0-----:R-:W-:-:S06]  /*02c0*/  IMAD.X R11, RZ, RZ, UR13, P1 ;  /* 0x0000000dff0b7e24 */ /* 0x001fcc00088e06ff */
[----:B------:R-:W3:Y:S04]  /*02d0*/  LDG.E.U8 R11, desc[UR10][R10.64] ;  /* 0x0000000a0a0b7981 */ /* 0x000ee8000c1e1100 */
[----:B---3--:R0:W-:Y:S04]  /*02e0*/  STG.E.U8 desc[UR10][R4.64+-0x4], R11 ;  /* 0xfffffc0b04007986 */ /* 0x0081e8000c10110a */
[----:B------:R-:W3:Y:S02]  /*02f0*/  LDG.E.U8 R6, desc[UR10][R2.64+-0x3] ;  /* 0xfffffd0a02067981 */ /* 0x000ee4000c1e1100 */
[----:B---3--:R-:W-:-:S05]  /*0300*/  IADD3 R6, P1, PT, R6, UR12, RZ ;  /* 0x0000000c06067c10 */ /* 0x008fca000ff3e0ff */
[----:B-1----:R-:W-:-:S06]  /*0310*/  IMAD.X R7, RZ, RZ, UR13, P1 ;  /* 0x0000000dff077e24 */ /* 0x002fcc00088e06ff */
[----:B------:R-:W3:Y:S04]  /*0320*/  LDG.E.U8 R7, desc[UR10][R6.64] ;  /* 0x0000000a06077981 */ /* 0x000ee8000c1e1100 */
[----:B---3--:R1:W-:Y:S04]  /*0330*/  STG.E.U8 desc[UR10][R4.64+-0x3], R7 ;  /* 0xfffffd0704007986 */ /* 0x0083e8000c10110a */
[----:B------:R-:W3:Y:S02]  /*0340*/  LDG.E.U8 R8, desc[UR10][R2.64+-0x2] ;  /* 0xfffffe0a02087981 */ /* 0x000ee4000c1e1100 */
[----:B---3--:R-:W-:-:S05]  /*0350*/  IADD3 R8, P1, PT, R8, UR12, RZ ;  /* 0x0000000c08087c10 */ /* 0x008fca000ff3e0ff */
[----:B--2---:R-:W-:-:S06]  /*0360*/  IMAD.X R9, RZ, RZ, UR13, P1 ;  /* 0x0000000dff097e24 */ /* 0x004fcc00088e06ff */
        /* <DEDUP_REMOVED lines=8> */
[----:B---3--:R-:W-:-:S04]  /*03f0*/  IADD3 R6, P1, PT, R6, UR12, RZ ;  /* 0x0000000c06067c10 */ /* 0x008fc8000ff3e0ff */
[----:B-1----:R-:W-:-:S06]  /*0400*/  IADD3.X R7, PT, PT, RZ, UR13, RZ, P1, !PT ;  /* 0x0000000dff077c10 */ /* 0x002fcc0008ffe4ff */
        /* <DEDUP_REMOVED lines=40> */
[----:B------:R-:W3:Y:S01]  /*0690*/  LDG.E.U8 R11, desc[UR10][R10.64] ;  /* 0x0000000a0a0b7981 */ /* 0x000ee2000c1e1100 */
[----:B------:R-:W-:Y:S01]  /*06a0*/  UIADD3 UR9, UPT, UPT, UR9, 0x10, URZ ;  /* 0x0000001009097890 */ /* 0x000fe2000fffe0ff */
[----:B------:R-:W-:Y:S02]  /*06b0*/  IADD3 R2, P1, PT, R2, 0x10, RZ ;  /* 0x0000001002027810 */ /* 0x000fe40007f3e0ff */
[----:B------:R-:W-:Y:S01]  /*06c0*/  IADD3 R6, P2, PT, R4, 0x10, RZ ;  /* 0x0000001004067810 */ /* 0x000fe20007f5e0ff */
[----:B------:R-:W-:Y:S02]  /*06d0*/  UISETP.NE.AND UP0, UPT, UR9, URZ, UPT ;  /* 0x000000ff0900728c */ /* 0x000fe4000bf05270 */
[----:B------:R-:W-:Y:S01]  /*06e0*/  IMAD.X R3, RZ, RZ, R3, P1 ;  /* 0x000000ffff037224 */ /* 0x000fe200008e0603 */
[----:B-1----:R-:W-:Y:S01]  /*06f0*/  IADD3.X R7, PT, PT, RZ, R5, RZ, P2, !PT ;  /* 0x00000005ff077210 */ /* 0x002fe200017fe4ff */
[----:B---3--:R2:W-:Y:S05]  /*0700*/  STG.E.U8 desc[UR10][R4.64+0x8], R11 ;  /* 0x0000080b04007986 */ /* 0x0085ea000c10110a */
[----:B------:R-:W-:Y:S05]  /*0710*/  BRA.U UP0, `(.L_x_1) ;  /* 0xfffffff9009c7547 */ /* 0x000fea000b83ffff */
.L_x_0:
[----:B-1----:R-:W-:Y:S05]  /*0720*/  @!P0 EXIT ;  /* 0x000000000000894d */ /* 0x002fea0003800000 */
[----:B------:R-:W-:Y:S01]  /*0730*/  UISETP.GE.U32.AND UP0, UPT, UR8, 0x8, UPT ;  /* 0x000000080800788c */ /* 0x000fe2000bf06070 */
[----:B0-----:R-:W-:Y:S01]  /*0740*/  IMAD.SHL.U32 R3, R0, 0x10, RZ ;  /* 0x0000001000037824 */ /* 0x001fe200078e00ff */
[----:B------:R-:W-:-:S06]  /*0750*/  ULOP3.LUT UR6, UR5, 0x7, URZ, 0xc0, !UPT ;  /* 0x0000000705067892 */ /* 0x000fcc000f8ec0ff */
[----:B------:R-:W-:Y:S01]  /*0760*/  ISETP.NE.AND P0, PT, RZ, UR6, PT ;  /* 0x00000006ff007c0c */ /* 0x000fe2000bf05270 */
[----:B------:R-:W-:-:S12]  /*0770*/  BRA.U !UP0, `(.L_x_2) ;  /* 0x0000000108cc7547 */ /* 0x000fd8000b800000 */
[----:B--2---:R-:W0:Y:S01]  /*0780*/  LDC.64 R4, c[0x0][0x388] ;  /* 0x0000e200ff047b82 */ /* 0x004e220000000a00 */
[----:B------:R-:W1:Y:S07]  /*0790*/  LDCU.64 UR8, c[0x0][0x390] ;  /* 0x00007200ff0877ac */ /* 0x000e6e0008000a00 */
[----:B------:R-:W2:Y:S01]  /*07a0*/  LDC.64 R6, c[0x0][0x380] ;  /* 0x0000e000ff067b82 */ /* 0x000ea20000000a00 */
[----:B0-----:R-:W-:-:S05]  /*07b0*/  IADD3 R4, P1, PT, R4, UR4, RZ ;  /* 0x0000000404047c10 */ /* 0x001fca000ff3e0ff */
[----:B------:R-:W-:-:S05]  /*07c0*/  IMAD.X R5, RZ, RZ, R5, P1 ;  /* 0x000000ffff057224 */ /* 0x000fca00008e0605 */
[----:B------:R-:W1:Y:S01]  /*07d0*/  LDG.E.U8 R8, desc[UR10][R4.64] ;  /* 0x0000000a04087981 */ /* 0x000e62000c1e1100 */
[----:B------:R-:W-:Y:S01]  /*07e0*/  VIADD R11, R3, UR4 ;  /* 0x00000004030b7c36 */ /* 0x000fe20008000000 */
[----:B-1----:R-:W-:-:S05]  /*07f0*/  IADD3 R8, P1, PT, R8, UR8, RZ ;  /* 0x0000000808087c10 */ /* 0x002fca000ff3e0ff */
[----:B------:R-:W-:-:S05]  /*0800*/  IMAD.X R9, RZ, RZ, UR9, P1 ;  /* 0x00000009ff097e24 */ /* 0x000fca00088e06ff */
[----:B------:R-:W3:Y:S01]  /*0810*/  LDG.E.U8 R15, desc[UR10][R8.64] ;  /* 0x0000000a080f7981 */ /* 0x000ee2000c1e1100 */
[----:B--2---:R-:W-:-:S05]  /*0820*/  IADD3 R10, P1, PT, R11, R6, RZ ;  /* 0x000000060b0a7210 */ /* 0x004fca0007f3e0ff */
[----:B------:R-:W-:-:S05]  /*0830*/  IMAD.X R11, RZ, RZ, R7, P1 ;  /* 0x000000ffff0b7224 */ /* 0x000fca00008e0607 */
[----:B---3--:R0:W-:Y:S04]  /*0840*/  STG.E.U8 desc[UR10][R10.64], R15 ;  /* 0x0000000f0a007986 */ /* 0x0081e8000c10110a */
[----:B------:R-:W2:Y:S02]  /*0850*/  LDG.E.U8 R12, desc[UR10][R4.64+0x1] ;  /* 0x0000010a040c7981 */ /* 0x000ea4000c1e1100 */
[----:B--2---:R-:W-:-:S05]  /*0860*/  IADD3 R12, P1, PT, R12, UR8, RZ ;  /* 0x000000080c0c7c10 */ /* 0x004fca000ff3e0ff */
[----:B------:R-:W-:-:S06]  /*0870*/  IMAD.X R13, RZ, RZ, UR9, P1 ;  /* 0x00000009ff0d7e24 */ /* 0x000fcc00088e06ff */
[----:B------:R-:W2:Y:S01]  /*0880*/  LDG.E.U8 R13, desc[UR10][R12.64] ;  /* 0x0000000a0c0d7981 */ /* 0x000ea2000c1e1100 */
[----:B------:R-:W-:-:S04]  /*0890*/  IADD3 R6, P1, P2, R3, UR4, R6 ;  /* 0x0000000403067c10 */ /* 0x000fc8000fa3e006 */
[----:B------:R-:W-:-:S05]  /*08a0*/  IADD3.X R7, PT, PT, RZ, R7, RZ, P1, P2 ;  /* 0x00000007ff077210 */ /* 0x000fca0000fe44ff */
[----:B--2---:R1:W-:Y:S04]  /*08b0*/  STG.E.U8 desc[UR10][R6.64+0x1], R13 ;  /* 0x0000010d06007986 */ /* 0x0043e8000c10110a */
[----:B------:R-:W2:Y:S02]  /*08c0*/  LDG.E.U8 R8, desc[UR10][R4.64+0x2] ;  /* 0x0000020a04087981 */ /* 0x000ea4000c1e1100 */
[----:B--2---:R-:W-:-:S05]  /*08d0*/  IADD3 R8, P1, PT, R8, UR8, RZ ;  /* 0x0000000808087c10 */ /* 0x004fca000ff3e0ff */
[----:B------:R-:W-:-:S06]  /*08e0*/  IMAD.X R9, RZ, RZ, UR9, P1 ;  /* 0x00000009ff097e24 */ /* 0x000fcc00088e06ff */
[----:B------:R-:W2:Y:S04]  /*08f0*/  LDG.E.U8 R9, desc[UR10][R8.64] ;  /* 0x0000000a08097981 */ /* 0x000ea8000c1e1100 */
[----:B--2---:R2:W-:Y:S04]  /*0900*/  STG.E.U8 desc[UR10][R6.64+0x2], R9 ;  /* 0x0000020906007986 */ /* 0x0045e8000c10110a */
[----:B0-----:R-:W3:Y:S02]  /*0910*/  LDG.E.U8 R10, desc[UR10][R4.64+0x3] ;  /* 0x0000030a040a7981 */ /* 0x001ee4000c1e1100 */
[----:B---3--:R-:W-:-:S05]  /*0920*/  IADD3 R10, P1, PT, R10, UR8, RZ ;  /* 0x000000080a0a7c10 */ /* 0x008fca000ff3e0ff */
[----:B------:R-:W-:-:S06]  /*0930*/  IMAD.X R11, RZ, RZ, UR9, P1 ;  /* 0x00000009ff0b7e24 */ /* 0x000fcc00088e06ff */
        /* <DEDUP_REMOVED lines=8> */
[----:B---3--:R-:W-:-:S04]  /*09c0*/  IADD3 R8, P1, PT, R8, UR8, RZ ;  /* 0x0000000808087c10 */ /* 0x008fc8000ff3e0ff */
[----:B--2---:R-:W-:-:S06]  /*09d0*/  IADD3.X R9, PT, PT, RZ, UR9, RZ, P1, !PT ;  /* 0x00000009ff097c10 */ /* 0x004fcc0008ffe4ff */
[----:B------:R-:W2:Y:S04]  /*09e0*/  LDG.E.U8 R9, desc[UR10][R8.64] ;  /* 0x0000000a08097981 */ /* 0x000ea8000c1e1100 */
[----:B--2---:R3:W-:Y:S04]  /*09f0*/  STG.E.U8 desc[UR10][R6.64+0x5], R9 ;  /* 0x0000050906007986 */ /* 0x0047e8000c10110a */
[----:B------:R-:W2:Y:S02]  /*0a00*/  LDG.E.U8 R10, desc[UR10][R4.64+0x6] ;  /* 0x0000060a040a7981 */ /* 0x000ea4000c1e1100 */
[----:B--2---:R-:W-:-:S05]  /*0a10*/  IADD3 R10, P1, PT, R10, UR8, RZ ;  /* 0x000000080a0a7c10 */ /* 0x004fca000ff3e0ff */
[----:B0-----:R-:W-:-:S06]  /*0a20*/  IMAD.X R11, RZ, RZ, UR9, P1 ;  /* 0x00000009ff0b7e24 */ /* 0x001fcc00088e06ff */
[----:B------:R-:W2:Y:S04]  /*0a30*/  LDG.E.U8 R11, desc[UR10][R10.64] ;  /* 0x0000000a0a0b7981 */ /* 0x000ea8000c1e1100 */
[----:B--2---:R3:W-:Y:S04]  /*0a40*/  STG.E.U8 desc[UR10][R6.64+0x6], R11 ;  /* 0x0000060b06007986 */ /* 0x0047e8000c10110a */
[----:B------:R-:W2:Y:S02]  /*0a50*/  LDG.E.U8 R12, desc[UR10][R4.64+0x7] ;  /* 0x0000070a040c7981 */ /* 0x000ea4000c1e1100 */
[----:B--2---:R-:W-:-:S05]  /*0a60*/  IADD3 R12, P1, PT, R12, UR8, RZ ;  /* 0x000000080c0c7c10 */ /* 0x004fca000ff3e0ff */
[----:B-1----:R-:W-:-:S06]  /*0a70*/  IMAD.X R13, RZ, RZ, UR9, P1 ;  /* 0x00000009ff0d7e24 */ /* 0x002fcc00088e06ff */
[----:B------:R-:W2:Y:S01]  /*0a80*/  LDG.E.U8 R13, desc[UR10][R12.64] ;  /* 0x0000000a0c0d7981 */ /* 0x000ea2000c1e1100 */
[----:B------:R-:W-:-:S03]  /*0a90*/  UIADD3 UR4, UPT, UPT, UR4, 0x8, URZ ;  /* 0x0000000804047890 */ /* 0x000fc6000fffe0ff */
[----:B--2---:R3:W-:Y:S09]  /*0aa0*/  STG.E.U8 desc[UR10][R6.64+0x7], R13 ;  /* 0x0000070d06007986 */ /* 0x0047f2000c10110a */
.L_x_2:
[----:B------:R-:W-:Y:S05]  /*0ab0*/  @!P0 EXIT ;  /* 0x000000000000894d */ /* 0x000fea0003800000 */
[----:B------:R-:W-:Y:S02]  /*0ac0*/  UISETP.GE.U32.AND UP0, UPT, UR6, 0x4, UPT ;  /* 0x000000040600788c */ /* 0x000fe4000bf06070 */
[----:B------:R-:W-:-:S06]  /*0ad0*/  ULOP3.LUT UR5, UR5, 0x3, URZ, 0xc0, !UPT ;  /* 0x0000000305057892 */ /* 0x000fcc000f8ec0ff */
[----:B------:R-:W-:Y:S01]  /*0ae0*/  ISETP.NE.AND P0, PT, RZ, UR5, PT ;  /* 0x00000005ff007c0c */ /* 0x000fe2000bf05270 */
[----:B------:R-:W-:-:S12]  /*0af0*/  BRA.U !UP0, `(.L_x_3) ;  /* 0x00000001087c7547 */ /* 0x000fd8000b800000 */
[----:B--2---:R-:W0:Y:S01]  /*0b00*/  LDC.64 R4, c[0x0][0x388] ;  /* 0x0000e200ff047b82 */ /* 0x004e220000000a00 */
[----:B------:R-:W1:Y:S07]  /*0b10*/  LDCU.64 UR6, c[0x0][0x390] ;  /* 0x00007200ff0677ac */ /* 0x000e6e0008000a00 */
[----:B---3--:R-:W2:Y:S01]  /*0b20*/  LDC.64 R12, c[0x0][0x380] ;  /* 0x0000e000ff0c7b82 */ /* 0x008ea20000000a00 */
        /* <DEDUP_REMOVED lines=22> */
[----:B0-----:R-:W2:Y:S02]  /*0c90*/  LDG.E.U8 R10, desc[UR10][R4.64+0x3] ;  /* 0x0000030a040a7981 */ /* 0x001ea4000c1e1100 */
[----:B--2---:R-:W-:-:S05]  /*0ca0*/  IADD3 R10, P1, PT, R10, UR6, RZ ;  /* 0x000000060a0a7c10 */ /* 0x004fca000ff3e0ff */
[----:B------:R-:W-:-:S06]  /*0cb0*/  IMAD.X R11, RZ, RZ, UR7, P1 ;  /* 0x00000007ff0b7e24 */ /* 0x000fcc00088e06ff */
[----:B------:R-:W2:Y:S01]  /*0cc0*/  LDG.E.U8 R11, desc[UR10][R10.64] ;  /* 0x0000000a0a0b7981 */ /* 0x000ea2000c1e1100 */
[----:B------:R-:W-:-:S03]  /*0cd0*/  UIADD3 UR4, UPT, UPT, UR4, 0x4, URZ ;  /* 0x0000000404047890 */ /* 0x000fc6000fffe0ff */
[----:B--2---:R1:W-:Y:S09]  /*0ce0*/  STG.E.U8 desc[UR10][R12.64+0x3], R11 ;  /* 0x0000030b0c007986 */ /* 0x0043f2000c10110a */
.L_x_3:
[----:B------:R-:W-:Y:S05]  /*0cf0*/  @!P0 EXIT ;  /* 0x000000000000894d */ /* 0x000fea0003800000 */
[----:B------:R-:W0:Y:S01]  /*0d00*/  LDCU.128 UR12, c[0x0][0x380] ;  /* 0x00007000ff0c77ac */ /* 0x000e220008000c00 */
[----:B------:R-:W-:Y:S01]  /*0d10*/  IADD3 R3, PT, PT, R3, UR4, RZ ;  /* 0x0000000403037c10 */ /* 0x000fe2000fffe0ff */
[----:B------:R-:W4:Y:S01]  /*0d20*/  LDCU.64 UR8, c[0x0][0x390] ;  /* 0x00007200ff0877ac */ /* 0x000f220008000a00 */
[----:B------:R-:W-:Y:S02]  /*0d30*/  UIADD3 UR5, UPT, UPT, -UR5, URZ, URZ ;  /* 0x000000ff05057290 */ /* 0x000fe4000fffe1ff */
[----:B0-----:R-:W-:Y:S01]  /*0d40*/  IADD3 R0, P0, PT, R3, UR12, RZ ;  /* 0x0000000c03007c10 */ /* 0x001fe2000ff1e0ff */
[----:B------:R-:W-:-:S04]  /*0d50*/  UIADD3 UR4, UP0, UPT, UR4, UR14, URZ ;  /* 0x0000000e04047290 */ /* 0x000fc8000ff1e0ff */
[----:B-1-3--:R-:W-:Y:S01]  /*0d60*/  IMAD.X R7, RZ, RZ, UR13, P0 ;  /* 0x0000000dff077e24 */ /* 0x00afe200080e06ff */
[----:B----4-:R-:W-:-:S12]  /*0d70*/  UIADD3.X UR6, UPT, UPT, URZ, UR15, URZ, UP0, !UPT ;  /* 0x0000000fff067290 */ /* 0x010fd800087fe4ff */
.L_x_4:
[----:B0-----:R-:W-:Y:S02]  /*0d80*/  IMAD.U32 R2, RZ, RZ, UR4 ;  /* 0x00000004ff027e24 */ /* 0x001fe4000f8e00ff */
[----:B------:R-:W-:-:S05]  /*0d90*/  IMAD.U32 R3, RZ, RZ, UR6 ;  /* 0x00000006ff037e24 */ /* 0x000fca000f8e00ff */
[----:B------:R-:W2:Y:S02]  /*0da0*/  LDG.E.U8 R2, desc[UR10][R2.64] ;  /* 0x0000000a02027981 */ /* 0x000ea4000c1e1100 */
[----:B--2---:R-:W-:-:S05]  /*0db0*/  IADD3 R4, P0, PT, R2, UR8, RZ ;  /* 0x0000000802047c10 */ /* 0x004fca000ff1e0ff */
[----:B------:R-:W-:-:S06]  /*0dc0*/  IMAD.X R5, RZ, RZ, UR9, P0 ;  /* 0x00000009ff057e24 */ /* 0x000fcc00080e06ff */
[----:B------:R-:W2:Y:S01]  /*0dd0*/  LDG.E.U8 R5, desc[UR10][R4.64] ;  /* 0x0000000a04057981 */ /* 0x000ea2000c1e1100 */
[----:B------:R-:W-:Y:S01]  /*0de0*/  IMAD.MOV.U32 R2, RZ, RZ, R0 ;  /* 0x000000ffff027224 */ /* 0x000fe200078e0000 */
[----:B------:R-:W-:Y:S01]  /*0df0*/  UIADD3 UR4, UP0, UPT, UR4, 0x1, URZ ;  /* 0x0000000104047890 */ /* 0x000fe2000ff1e0ff */
[--C-:B------:R-:W-:Y:S01]  /*0e00*/  IMAD.MOV.U32 R3, RZ, RZ, R7.reuse ;  /* 0x000000ffff037224 */ /* 0x100fe200078e0007 */
[----:B------:R-:W-:Y:S01]  /*0e10*/  UIADD3 UR5, UPT, UPT, UR5, 0x1, URZ ;  /* 0x0000000105057890 */ /* 0x000fe2000fffe0ff */
[----:B------:R-:W-:Y:S01]  /*0e20*/  IADD3 R0, P0, PT, R0, 0x1, RZ ;  /* 0x0000000100007810 */ /* 0x000fe20007f1e0ff */
[----:B------:R-:W-:Y:S02]  /*0e30*/  UIADD3.X UR6, UPT, UPT, URZ, UR6, URZ, UP0, !UPT ;  /* 0x00000006ff067290 */ /* 0x000fe400087fe4ff */
[----:B------:R-:W-:Y:S02]  /*0e40*/  UISETP.NE.AND UP0, UPT, UR5, URZ, UPT ;  /* 0x000000ff0500728c */ /* 0x000fe4000bf05270 */
[----:B------:R-:W-:Y:S01]  /*0e50*/  IMAD.X R7, RZ, RZ, R7, P0 ;  /* 0x000000ffff077224 */ /* 0x000fe200000e0607 */
[----:B--2---:R0:W-:Y:S06]  /*0e60*/  STG.E.U8 desc[UR10][R2.64], R5 ;  /* 0x0000000502007986 */ /* 0x0041ec000c10110a */
[----:B------:R-:W-:Y:S05]  /*0e70*/  BRA.U UP0, `(.L_x_4) ;  /* 0xfffffffd00c07547 */ /* 0x000fea000b83ffff */
[----:B------:R-:W-:Y:S05]  /*0e80*/  EXIT ;  /* 0x000000000000794d */ /* 0x000fea0003800000 */
.L_x_5:
[----:B------:R-:W-:-:S00]  /*0e90*/  BRA `(.L_x_5) ;  /* 0xfffffffc00fc7947 */ /* 0x000fc0000383ffff */
[----:B------:R-:W-:-:S00]  /*0ea0*/  NOP ;  /* 0x0000000000007918 */ /* 0x000fc00000000000 */
        /* <DEDUP_REMOVED lines=13> */
.L_x_9:


//--------------------- .text._Z15checkPassKernelPhPKhS1_ --------------------------
	.section	.text._Z15checkPassKernelPhPKhS1_,"ax",@progbits
	.align	128
        .global         _Z15checkPassKernelPhPKhS1_
        .type           _Z15checkPassKernelPhPKhS1_,@function
        .size           _Z15checkPassKernelPhPKhS1_,(.L_x_10 - _Z15checkPassKernelPhPKhS1_)
        .other          _Z15checkPassKernelPhPKhS1_,@"STO_CUDA_ENTRY STV_DEFAULT"
_Z15checkPassKernelPhPKhS1_:
.text._Z15checkPassKernelPhPKhS1_:
[----:B------:R-:W-:Y:S08]  /*0000*/  LDC R1, c[0x0][0x37c] ;  /* 0x0000df00ff017b82 */ /* 0x000ff00000000800 */
[----:B------:R-:W0:Y:S01]  /*0010*/  LDC.64 R2, c[0x0][0x390] ;  /* 0x0000e400ff027b82 */ /* 0x000e220000000a00 */
[----:B------:R-:W0:Y:S02]  /*0020*/  LDCU.64 UR4, c[0x0][0x358] ;  /* 0x00006b00ff0477ac */ /* 0x000e240008000a00 */
[----:B0-----:R-:W2:Y:S01]  /*0030*/  LDG.E.U8 R6, desc[UR4][R2.64+0x2] ;  /* 0x0000020402067981 */ /* 0x001ea2000c1e1100 */
[----:B------:R-:W-:Y:S01]  /*0040*/  IMAD.MOV.U32 R4, RZ, RZ, 0x1 ;  /* 0x00000001ff047424 */ /* 0x000fe200078e00ff */
[----:B------:R-:W-:Y:S01]  /*0050*/  PRMT R12, RZ, 0x7610, R12 ;  /* 0x00007610ff0c7816 */ /* 0x000fe2000000000c */
[----:B------:R-:W0:Y:S01]  /*0060*/  S2R R0, SR_TID.X ;  /* 0x0000000000007919 */ /* 0x000e220000002100 */
[----:B------:R-:W-:-:S02]  /*0070*/  PRMT R13, RZ, 0x7610, R13 ;  /* 0x00007610ff0d7816 */ /* 0x000fc4000000000d */
[----:B------:R-:W-:Y:S02]  /*0080*/  PRMT R16, RZ, 0x7610, R16 ;  /* 0x00007610ff107816 */ /* 0x000fe40000000010 */
[----:B------:R-:W-:Y:S02]  /*0090*/  PRMT R5, RZ, 0x7610, R5 ;  /* 0x00007610ff057816 */ /* 0x000fe40000000005 */
[----:B------:R-:W-:Y:S02]  /*00a0*/  PRMT R7, RZ, 0x7610, R7 ;  /* 0x00007610ff077816 */ /* 0x000fe40000000007 */
[----:B------:R-:W-:Y:S02]  /*00b0*/  PRMT R11, RZ, 0x7610, R11 ;  /* 0x00007610ff0b7816 */ /* 0x000fe4000000000b */
[----:B--2---:R-:W-:-:S13]  /*00c0*/  ISETP.NE.AND P0, PT, R6, RZ, PT ;  /* 0x000000ff0600720c */ /* 0x004fda0003f05270 */
[----:B0-----:R-:W-:Y:S05]  /*00d0*/  @!P0 BRA `(.L_x_6) ;  /* 0x00000008007c8947 */ /* 0x001fea0003800000 */
[----:B------:R-:W0:Y:S01]  /*00e0*/  LDC.64 R8, c[0x0][0x388] ;  /* 0x0000e200ff087b82 */ /* 0x000e220000000a00 */
[----:B------:R-:W-:Y:S01]  /*00f0*/  IMAD.MOV R6, RZ, RZ, -R6 ;  /* 0x000000ffff067224 */ /* 0x000fe200078e0a06 */
[----:B------:R-:W-:Y:S01]  /*0100*/  PRMT R11, RZ, 0x7610, R11 ;  /* 0x00007610ff0b7816 */ /* 0x000fe2000000000b */
[----:B------:R-:W-:Y:S01]  /*0110*/  IMAD.MOV.U32 R4, RZ, RZ, 0x1 ;  /* 0x00000001ff047424 */ /* 0x000fe200078e00ff */
[----:B------:R-:W-:Y:S01]  /*0120*/  PRMT R7, RZ, 0x7610, R7 ;  /* 0x00007610ff077816 */ /* 0x000fe20000000007 */
[----:B------:R-:W-:Y:S01]  /*0130*/  IMAD.MOV.U32 R5, RZ, RZ, RZ ;  /* 0x000000ffff057224 */ /* 0x000fe200078e00ff */
[----:B------:R-:W-:Y:S01]  /*0140*/  PRMT R16, RZ, 0x7610, R16 ;  /* 0x00007610ff107816 */ /* 0x000fe20000000010 */
[----:B------:R-:W-:Y:S01]  /*0150*/  IMAD.MOV.U32 R12, RZ, RZ, RZ ;  /* 0x000000ffff0c7224 */ /* 0x000fe200078e00ff */
[----:B------:R-:W-:Y:S01]  /*0160*/  PRMT R13, RZ, 0x7610, R13 ;  /* 0x00007610ff0d7816 */ /* 0x000fe2000000000d */
[----:B0-----:R-:W-:-:S07]  /*0170*/  IMAD.WIDE.U32 R8, R0, 0x10, R8 ;  /* 0x0000001000087825 */ /* 0x001fce00078e0008 */
.L_x_7:
[----:B------:R-:W2:Y:S01]  /*0180*/  LDG.E.U8 R10, desc[UR4][R8.64] ;  /* 0x00000004080a7981 */ /* 0x000ea2000c1e1100 */
[C---:B------:R-:W-:Y:S01]  /*0190*/  LOP3.LUT R14, R13.reuse, 0xffff, RZ, 0xc0, !PT ;  /* 0x0000ffff0d0e7812 */ /* 0x040fe200078ec0ff */
[----:B------:R-:W-:Y:S01]  /*01a0*/  VIADD R6, R6, 0x1 ;  /* 0x0000000106067836 */ /* 0x000fe20000000000 */
[----:B------:R-:W-:Y:S02]  /*01b0*/  LOP3.LUT R19, R13, 0x1, RZ, 0xc0, !PT ;  /* 0x000000010d137812 */ /* 0x000fe400078ec0ff */
[----:B------:R-:W-:Y:S02]  /*01c0*/  SHF.R.U32.HI R14, RZ, 0x1, R14 ;  /* 0x00000001ff0e7819 */ /* 0x000fe4000001160e */
[----:B------:R-:W-:Y:S01]  /*01d0*/  LOP3.LUT R5, R5, 0xff, RZ, 0xc0, !PT ;  /* 0x000000ff05057812 */ /* 0x000fe200078ec0ff */
[----:B------:R-:W-:Y:S01]  /*01e0*/  IMAD.MOV R19, RZ, RZ, -R19 ;  /* 0x000000ffff137224 */ /* 0x000fe200078e0a13 */
[----:B------:R-:W-:Y:S01]  /*01f0*/  LOP3.LUT R15, R14, 0x7f, RZ, 0xc0, !PT ;  /* 0x0000007f0e0f7812 */ /* 0x000fe200078ec0ff */
[----:B------:R-:W-:Y:S01]  /*0200*/  IMAD.SHL.U32 R14, R13, 0x8, RZ ;  /* 0x000000080d0e7824 */ /* 0x000fe200078e00ff */
[----:B------:R-:W-:-:S02]  /*0210*/  LOP3.LUT R4, R4, 0xffff, RZ, 0xc0, !PT ;  /* 0x0000ffff04047812 */ /* 0x000fc400078ec0ff */
[----:B------:R-:W-:Y:S01]  /*0220*/  PRMT R23, R19, 0x7710, RZ ;  /* 0x0000771013177816 */ /* 0x000fe200000000ff */
[C---:B------:R-:W-:Y:S01]  /*0230*/  IMAD R15, R16.reuse, 0x80, R15 ;  /* 0x00000080100f7824 */ /* 0x040fe200078e020f */
[----:B------:R-:W-:-:S04]  /*0240*/  LOP3.LUT R16, R16, 0xffff, RZ, 0xc0, !PT ;  /* 0x0000ffff10107812 */ /* 0x000fc800078ec0ff */
[----:B------:R-:W-:Y:S02]  /*0250*/  LOP3.LUT R17, R15, 0x8, R14, 0x78, !PT ;  /* 0x000000080f117812 */ /* 0x000fe400078e780e */
[----:B------:R-:W-:Y:S02]  /*0260*/  SHF.R.U32.HI R16, RZ, 0x1, R16 ;  /* 0x00000001ff107819 */ /* 0x000fe40000011610 */
[----:B------:R-:W-:Y:S02]  /*0270*/  LOP3.LUT R20, R17, 0xffff, RZ, 0xc0, !PT ;  /* 0x0000ffff11147812 */ /* 0x000fe400078ec0ff */
[----:B------:R-:W-:Y:S02]  /*0280*/  LOP3.LUT R14, R15, 0x8, R14, 0x48, !PT ;  /* 0x000000080f0e7812 */ /* 0x000fe400078e480e */
[----:B------:R-:W-:Y:S02]  /*0290*/  SHF.R.U32.HI R20, RZ, 0x1, R20 ;  /* 0x00000001ff147819 */ /* 0x000fe40000011614 */
[C---:B--2---:R-:W-:Y:S01]  /*02a0*/  LOP3.LUT R17, R10.reuse, 0x80, RZ, 0xc0, !PT ;  /* 0x000000800a117812 */ /* 0x044fe200078ec0ff */
[C---:B------:R-:W-:Y:S01]  /*02b0*/  IMAD.SHL.U32 R19, R10.reuse, 0x2, RZ ;  /* 0x000000020a137824 */ /* 0x040fe200078e00ff */
[----:B------:R-:W-:-:S02]  /*02c0*/  LOP3.LUT R7, R10, R7, RZ, 0x3c, !PT ;  /* 0x000000070a077212 */ /* 0x000fc400078e3cff */
[----:B------:R-:W-:Y:S01]  /*02d0*/  LOP3.LUT R18, R17, 0x7f, R16, 0xf8, !PT ;  /* 0x0000007f11127812 */ /* 0x000fe200078ef810 */
[----:B------:R-:W-:Y:S01]  /*02e0*/  IMAD.SHL.U32 R16, R13, 0x4, RZ ;  /* 0x000000040d107824 */ /* 0x000fe200078e00ff */
[----:B------:R-:W-:Y:S02]  /*02f0*/  LOP3.LUT R17, R20, 0x7f, RZ, 0xc0, !PT ;  /* 0x0000007f14117812 */ /* 0x000fe400078ec0ff */
[----:B------:R-:W-:Y:S02]  /*0300*/  LOP3.LUT R20, R15, 0x1, RZ, 0xc0, !PT ;  /* 0x000000010f147812 */ /* 0x000fe400078ec0ff */
[----:B------:R-:W-:Y:S01]  /*0310*/  LOP3.LUT R19, R19, 0x180, RZ, 0xc0, !PT ;  /* 0x0000018013137812 */ /* 0x000fe200078ec0ff */
[C---:B------:R-:W-:Y:S01]  /*0320*/  IMAD R17, R18.reuse, 0x80, R17 ;  /* 0x0000008012117824 */ /* 0x040fe200078e0211 */
[----:B------:R-:W-:Y:S01]  /*0330*/  LOP3.LUT R18, R18, 0x84, R23, 0x78, !PT ;  /* 0x0000008412127812 */ /* 0x000fe200078e7817 */
[----:B------:R-:W-:-:S03]  /*0340*/  IMAD.MOV R23, RZ, RZ, -R20 ;  /* 0x000000ffff177224 */ /* 0x000fc600078e0a14 */
[----:B------:R-:W-:Y:S02]  /*0350*/  LOP3.LUT R21, R17, 0x8, R16, 0x78, !PT ;  /* 0x0000000811157812 */ /* 0x000fe400078e7810 */
[----:B------:R-:W-:Y:S01]  /*0360*/  LEA.HI R20, R18, R19, RZ, 0x1f ;  /* 0x0000001312147211 */ /* 0x000fe200078ff8ff */
[----:B------:R-:W-:Y:S01]  /*0370*/  IMAD.SHL.U32 R18, R13, 0x2, RZ ;  /* 0x000000020d127824 */ /* 0x000fe200078e00ff */
[----:B------:R-:W-:Y:S02]  /*0380*/  SHF.R.U32.HI R21, RZ, 0x1, R21 ;  /* 0x00000001ff157819 */ /* 0x000fe40000011615 */
[----:B------:R-:W-:Y:S02]  /*0390*/  PRMT R23, R23, 0x7710, RZ ;  /* 0x0000771017177816 */ /* 0x000fe400000000ff */
[----:B------:R-:W-:Y:S01]  /*03a0*/  LOP3.LUT R19, R21, 0x7f, RZ, 0xc0, !PT ;  /* 0x0000007f15137812 */ /* 0x000fe200078ec0ff */
[----:B------:R-:W-:Y:S01]  /*03b0*/  IMAD.SHL.U32 R21, R10, 0x4, RZ ;  /* 0x000000040a157824 */ /* 0x000fe200078e00ff */
[----:B------:R-:W-:-:S02]  /*03c0*/  LOP3.LUT R22, R17, 0x1, RZ, 0xc0, !PT ;  /* 0x0000000111167812 */ /* 0x000fc400078ec0ff */
[----:B------:R-:W-:Y:S01]  /*03d0*/  LOP3.LUT R17, R17, 0x8, R16, 0x48, !PT ;  /* 0x0000000811117812 */ /* 0x000fe200078e4810 */
[C---:B------:R-:W-:Y:S01]  /*03e0*/  IMAD R19, R20.reuse, 0x80, R19 ;  /* 0x0000008014137824 */ /* 0x040fe200078e0213 */
[----:B------:R-:W-:Y:S01]  /*03f0*/  LOP3.LUT R20, R20, 0x84, R23, 0x78, !PT ;  /* 0x0000008414147812 */ /* 0x000fe200078e7817 */
[----:B------:R-:W-:Y:S01]  /*0400*/  IMAD.MOV R22, RZ, RZ, -R22 ;  /* 0x000000ffff167224 */ /* 0x000fe200078e0a16 */
[----:B------:R-:W-:Y:S02]  /*0410*/  LOP3.LUT R21, R21, 0x380, RZ, 0xc0, !PT ;  /* 0x0000038015157812 */ /* 0x000fe400078ec0ff */
[----:B------:R-:W-:Y:S02]  /*0420*/  LOP3.LUT R23, R19, 0x8, R18, 0x78, !PT ;  /* 0x0000000813177812 */ /* 0x000fe400078e7812 */
[----:B------:R-:W-:Y:S02]  /*0430*/  SHF.R.U32.HI R20, RZ, 0x1, R20 ;  /* 0x00000001ff147819 */ /* 0x000fe40000011614 */
[----:B------:R-:W-:-:S02]  /*0440*/  SHF.R.U32.HI R23, RZ, 0x1, R23 ;  /* 0x00000001ff177819 */ /* 0x000fc40000011617 */
[----:B------:R-:W-:Y:S02]  /*0450*/  LOP3.LUT R20, R21, 0x7f, R20, 0xf8, !PT ;  /* 0x0000007f15147812 */ /* 0x000fe400078ef814 */
[----:B------:R-:W-:Y:S01]  /*0460*/  PRMT R21, R22, 0x7710, RZ ;  /* 0x0000771016157816 */ /* 0x000fe200000000ff */
[----:B------:R-:W-:Y:S01]  /*0470*/  IMAD.SHL.U32 R22, R10, 0x8, RZ ;  /* 0x000000080a167824 */ /* 0x000fe200078e00ff */
[----:B------:R-:W-:Y:S02]  /*0480*/  LOP3.LUT R25, R23, 0x7f, RZ, 0xc0, !PT ;  /* 0x0000007f17197812 */ /* 0x000fe400078ec0ff */
[----:B------:R-:W-:Y:S02]  /*0490*/  LOP3.LUT R23, R19, 0x1, RZ, 0xc0, !PT ;  /* 0x0000000113177812 */ /* 0x000fe400078ec0ff */
[C---:B------:R-:W-:Y:S01]  /*04a0*/  LOP3.LUT R21, R20.reuse, 0x84, R21, 0x78, !PT ;  /* 0x0000008414157812 */ /* 0x040fe200078e7815 */
[----:B------:R-:W-:Y:S01]  /*04b0*/  IMAD R20, R20, 0x80, R25 ;  /* 0x0000008014147824 */ /* 0x000fe200078e0219 */
[----:B------:R-:W-:Y:S01]  /*04c0*/  LOP3.LUT R22, R22, 0x780, RZ, 0xc0, !PT ;  /* 0x0000078016167812 */ /* 0x000fe200078ec0ff */
[----:B------:R-:W-:Y:S01]  /*04d0*/  IMAD.MOV R24, RZ, RZ, -R23 ;  /* 0x000000ffff187224 */ /* 0x000fe200078e0a17 */
[----:B------:R-:W-:-:S02]  /*04e0*/  SHF.R.U32.HI R21, RZ, 0x1, R21 ;  /* 0x00000001ff157819 */ /* 0x000fc40000011615 */
[----:B------:R-:W-:Y:S02]  /*04f0*/  LOP3.LUT R23, R20, 0x8, R13, 0x78, !PT ;  /* 0x0000000814177812 */ /* 0x000fe400078e780d */
[----:B------:R-:W-:Y:S01]  /*0500*/  LOP3.LUT R21, R22, 0x7f, R21, 0xf8, !PT ;  /* 0x0000007f16157812 */ /* 0x000fe200078ef815 */
[----:B------:R-:W-:Y:S01]  /*0510*/  IMAD.SHL.U32 R22, R10, 0x10, RZ ;  /* 0x000000100a167824 */ /* 0x000fe200078e00ff */
[----:B------:R-:W-:Y:S02]  /*0520*/  PRMT R24, R24, 0x7710, RZ ;  /* 0x0000771018187816 */ /* 0x000fe400000000ff */
[----:B------:R-:W-:Y:S02]  /*0530*/  LOP3.LUT R23, R23, 0xffff, RZ, 0xc0, !PT ;  /* 0x0000ffff17177812 */ /* 0x000fe400078ec0ff */
[----:B------:R-:W-:Y:S02]  /*0540*/  LOP3.LUT R15, R21, 0x84, R24, 0x78, !PT ;  /* 0x00000084150f7812 */ /* 0x000fe400078e7818 */
[----:B------:R-:W-:-:S02]  /*0550*/  SHF.R.U32.HI R24, RZ, 0x1, R23 ;  /* 0x00000001ff187819 */ /* 0x000fc40000011617 */
[----:B------:R-:W-:Y:S02]  /*0560*/  LOP3.LUT R23, R20, 0x1, RZ, 0xc0, !PT ;  /* 0x0000000114177812 */ /* 0x000fe400078ec0ff */
[----:B------:R-:W-:Y:S02]  /*0570*/  LOP3.LUT R24, R24, 0x7f, RZ, 0xc0, !PT ;  /* 0x0000007f18187812 */ /* 0x000fe400078ec0ff */
[----:B------:R-:W-:Y:S01]  /*0580*/  LOP3.LUT R22, R22, 0xf80, RZ, 0xc0, !PT ;  /* 0x00000f8016167812 */ /* 0x000fe200078ec0ff */
[----:B------:R-:W-:Y:S01]  /*0590*/  IMAD.MOV R23, RZ, RZ, -R23 ;  /* 0x000000ffff177224 */ /* 0x000fe200078e0a17 */
[----:B------:R-:W-:Y:S01]  /*05a0*/  SHF.R.U32.HI R15, RZ, 0x1, R15 ;  /* 0x00000001ff0f7819 */ /* 0x000fe2000001160f */
[----:B------:R-:W-:Y:S01]  /*05b0*/  IMAD R21, R21, 0x80, R24 ;  /* 0x0000008015157824 */ /* 0x000fe200078e0218 */
[----:B------:R-:W-:Y:S02]  /*05c0*/  LOP3.LUT R18, R19, 0x8, R18, 0x48, !PT ;  /* 0x0000000813127812 */ /* 0x000fe400078e4812 */
[----:B------:R-:W-:Y:S01]  /*05d0*/  LOP3.LUT R15, R22, 0x7f, R15, 0xf8, !PT ;  /* 0x0000007f160f7812 */ /* 0x000fe200078ef80f */
[----:B------:R-:W-:Y:S01]  /*05e0*/  IMAD.SHL.U32 R22, R10, 0x20, RZ ;  /* 0x000000200a167824 */ /* 0x000fe200078e00ff */
[----:B------:R-:W-:-:S02]  /*05f0*/  PRMT R26, R23, 0x7710, RZ ;  /* 0x00007710171a7816 */ /* 0x000fc400000000ff */
[----:B------:R-:W-:Y:S02]  /*0600*/  LOP3.LUT R24, R14, 0xffff, R21, 0x48, !PT ;  /* 0x0000ffff0e187812 */ /* 0x000fe400078e4815 */
[----:B------:R-:W-:Y:S02]  /*0610*/  LOP3.LUT R23, R21, 0x1, RZ, 0xc0, !PT ;  /* 0x0000000115177812 */ /* 0x000fe400078ec0ff */
[----:B------:R-:W-:Y:S02]  /*0620*/  LOP3.LUT R14, R15, 0x84, R26, 0x78, !PT ;  /* 0x000000840f0e7812 */ /* 0x000fe400078e781a */
[----:B------:R-:W-:Y:S01]  /*0630*/  LOP3.LUT R21, R22, 0x1f80, RZ, 0xc0, !PT ;  /* 0x00001f8016157812 */ /* 0x000fe200078ec0ff */
[----:B------:R-:W-:Y:S01]  /*0640*/  IMAD.MOV R23, RZ, RZ, -R23 ;  /* 0x000000ffff177224 */ /* 0x000fe200078e0a17 */
[----:B------:R-:W-:Y:S02]  /*0650*/  SHF.R.U32.HI R22, RZ, 0x1, R24 ;  /* 0x00000001ff167819 */ /* 0x000fe40000011618 */
[----:B------:R-:W-:-:S02]  /*0660*/  SHF.R.U32.HI R14, RZ, 0x1, R14 ;  /* 0x00000001ff0e7819 */ /* 0x000fc4000001160e */
[----:B------:R-:W-:Y:S02]  /*0670*/  LOP3.LUT R22, R22, 0x7f, RZ, 0xc0, !PT ;  /* 0x0000007f16167812 */ /* 0x000fe400078ec0ff */
[----:B------:R-:W-:Y:S02]  /*0680*/  LOP3.LUT R14, R21, 0x7f, R14, 0xf8, !PT ;  /* 0x0000007f150e7812 */ /* 0x000fe400078ef80e */
[----:B------:R-:W-:Y:S01]  /*0690*/  PRMT R21, R23, 0x7710, RZ ;  /* 0x0000771017157816 */ /* 0x000fe200000000ff */
[----:B------:R-:W-:Y:S01]  /*06a0*/  IMAD R22, R15, 0x80, R22 ;  /* 0x000000800f167824 */ /* 0x000fe200078e0216 */
[----:B------:R-:W-:Y:S02]  /*06b0*/  LOP3.LUT R20, R20, 0x8, R13, 0x48, !PT ;  /* 0x0000000814147812 */ /* 0x000fe400078e480d */
[----:B------:R-:W-:Y:S02]  /*06c0*/  LOP3.LUT R15, R14, 0x84, R21, 0x78, !PT ;  /* 0x000000840e0f7812 */ /* 0x000fe400078e7815 */
[----:B------:R-:W-:-:S02]  /*06d0*/  LOP3.LUT R17, R17, 0xffff, R22, 0x48, !PT ;  /* 0x0000ffff11117812 */ /* 0x000fc400078e4816 */
[----:B------:R-:W-:Y:S02]  /*06e0*/  LOP3.LUT R21, R22, 0x1, RZ, 0xc0, !PT ;  /* 0x0000000116157812 */ /* 0x000fe400078ec0ff */
[----:B------:R-:W-:Y:S02]  /*06f0*/  SHF.R.U32.HI R16, RZ, 0x1, R15 ;  /* 0x00000001ff107819 */ /* 0x000fe4000001160f */
[----:B------:R-:W-:Y:S01]  /*0700*/  SHF.R.U32.HI R17, RZ, 0x1, R17 ;  /* 0x00000001ff117819 */ /* 0x000fe20000011611 */
[----:B------:R-:W-:Y:S01]  /*0710*/  IMAD.MOV R21, RZ, RZ, -R21 ;  /* 0x000000ffff157224 */ /* 0x000fe200078e0a15 */
[----:B------:R-:W-:Y:S02]  /*0720*/  SHF.R.U32.HI R15, RZ, 0x1, R10 ;  /* 0x00000001ff0f7819 */ /* 0x000fe4000001160a */
[----:B------:R-:W-:Y:S02]  /*0730*/  LOP3.LUT R16, R16, 0x7f, RZ, 0xc0, !PT ;  /* 0x0000007f10107812 */ /* 0x000fe400078ec0ff */
[----:B------:R-:W-:-:S02]  /*0740*/  LOP3.LUT R17, R17, 0x7f, RZ, 0xc0, !PT ;  /* 0x0000007f11117812 */ /* 0x000fc400078ec0ff */
[----:B------:R-:W-:Y:S01]  /*0750*/  PRMT R21, R21, 0x7710, RZ ;  /* 0x0000771015157816 */ /* 0x000fe200000000ff */
[----:B------:R-:W-:Y:S02]  /*0760*/  IMAD R16, R15, 0x80, R16 ;  /* 0x000000800f107824 */ /* 0x000fe400078e0210 */
[----:B------:R-:W-:-:S03]  /*0770*/  IMAD R17, R14, 0x80, R17 ;  /* 0x000000800e117824 */ /* 0x000fc600078e0211 */
[----:B------:R-:W-:Y:S02]  /*0780*/  LOP3.LUT R14, R16, 0x84, R21, 0x78, !PT ;  /* 0x00000084100e7812 */ /* 0x000fe400078e7815 */
[----:B------:R-:W-:Y:S02]  /*0790*/  LOP3.LUT R21, R17, 0x1, RZ, 0xc0, !PT ;  /* 0x0000000111157812 */ /* 0x000fe400078ec0ff */
[----:B------:R-:W-:Y:S02]  /*07a0*/  SHF.R.U32.HI R14, RZ, 0x1, R14 ;  /* 0x00000001ff0e7819 */ /* 0x000fe4000001160e */
[----:B------:R-:W-:Y:S01]  /*07b0*/  LOP3.LUT R18, R18, 0xffff, R17, 0x48, !PT ;  /* 0x0000ffff12127812 */ /* 0x000fe200078e4811 */
[----:B------:R-:W-:Y:S01]  /*07c0*/  IMAD.MOV R23, RZ, RZ, -R21 ;  /* 0x000000ffff177224 */ /* 0x000fe200078e0a15 */
[----:B------:R-:W-:Y:S02]  /*07d0*/  LOP3.LUT R21, R14, 0x7f, RZ, 0xc0, !PT ;  /* 0x0000007f0e157812 */ /* 0x000fe400078ec0ff */
[----:B------:R-:W-:-:S02]  /*07e0*/  LOP3.LUT R17, R12, 0xff, RZ, 0xc0, !PT ;  /* 0x000000ff0c117812 */ /* 0x000fc400078ec0ff */
[----:B------:R-:W-:Y:S01]  /*07f0*/  PRMT R23, R23, 0x7710, RZ ;  /* 0x0000771017177816 */ /* 0x000fe200000000ff */
[C---:B------:R-:W-:Y:S01]  /*0800*/  IMAD R14, R10.reuse, 0x80, R21 ;  /* 0x000000800a0e7824 */ /* 0x040fe200078e0215 */
[----:B------:R-:W-:Y:S01]  /*0810*/  SHF.R.U32.HI R12, RZ, 0x1, R18 ;  /* 0x00000001ff0c7819 */ /* 0x000fe20000011612 */
[----:B------:R-:W-:-:S03]  /*0820*/  IMAD.IADD R18, R10, 0x1, R17 ;  /* 0x000000010a127824 */ /* 0x000fc600078e0211 */
[----:B------:R-:W-:Y:S02]  /*0830*/  LOP3.LUT R14, R14, 0xff84, R23, 0x78, !PT ;  /* 0x0000ff840e0e7812 */ /* 0x000fe400078e7817 */
[----:B------:R-:W-:Y:S01]  /*0840*/  LOP3.LUT R17, R12, 0x7f, RZ, 0xc0, !PT ;  /* 0x0000007f0c117812 */ /* 0x000fe200078ec0ff */
[----:B------:R-:W-:Y:S01]  /*0850*/  VIADD R12, R18, 0x1 ;  /* 0x00000001120c7836 */ /* 0x000fe20000000000 */
[----:B------:R-:W-:-:S03]  /*0860*/  LOP3.LUT R19, R14, 0xff, RZ, 0xc0, !PT ;  /* 0x000000ff0e137812 */ /* 0x000fc600078ec0ff */
[----:B------:R-:W-:Y:S01]  /*0870*/  IMAD R13, R16, 0x80, R17 ;  /* 0x00000080100d7824 */ /* 0x000fe200078e0211 */
[----:B------:R-:W-:Y:S02]  /*0880*/  ISETP.GT.U32.AND P0, PT, R19, 0xe4, PT ;  /* 0x000000e41300780c */ /* 0x000fe40003f04070 */
[----:B------:R-:W-:Y:S02]  /*0890*/  LOP3.LUT R17, R10, 0x55, RZ, 0xc0, !PT ;  /* 0x000000550a117812 */ /* 0x000fe400078ec0ff */
[----:B------:R-:W-:-:S04]  /*08a0*/  LOP3.LUT R13, R20, R13, RZ, 0x3c, !PT ;  /* 0x0000000d140d7212 */ /* 0x000fc800078e3cff */
[----:B------:R-:W-:-:S05]  /*08b0*/  LOP3.LUT R16, R13, 0xff, RZ, 0xc0, !PT ;  /* 0x000000ff0d107812 */ /* 0x000fca00078ec0ff */
[----:B------:R-:W-:Y:S01]  /*08c0*/  @!P0 IMAD.MOV R12, RZ, RZ, R18 ;  /* 0x000000ffff0c8224 */ /* 0x000fe200078e0212 */
[----:B------:R-:W-:Y:S01]  /*08d0*/  LOP3.LUT R18, R15, 0x55, RZ, 0xc0, !PT ;  /* 0x000000550f127812 */ /* 0x000fe200078ec0ff */
[----:B------:R-:W-:-:S03]  /*08e0*/  IMAD.IADD R16, R5, 0x1, R16 ;  /* 0x0000000105107824 */ /* 0x000fc600078e0210 */
[----:B------:R-:W-:Y:S01]  /*08f0*/  LOP3.LUT P0, RZ, R12, 0x300, RZ, 0xc0, !PT ;  /* 0x000003000cff7812 */ /* 0x000fe2000780c0ff */
[----:B------:R-:W-:Y:S01]  /*0900*/  VIADD R5, R16, 0x1 ;  /* 0x0000000110057836 */ /* 0x000fe20000000000 */
[----:B------:R-:W-:-:S05]  /*0910*/  IADD3 R18, P1, PT, R18, R17, RZ ;  /* 0x0000001112127210 */ /* 0x000fca0007f3e0ff */
[----:B------:R-:W-:-:S05]  /*0920*/  IMAD.X R17, RZ, RZ, RZ, P1 ;  /* 0x000000ffff117224 */ /* 0x000fca00008e06ff */
[C---:B------:R-:W-:Y:S01]  /*0930*/  SHF.R.U64 R17, R18.reuse, 0x2, R17 ;  /* 0x0000000212117819 */ /* 0x040fe20000001211 */
[----:B------:R-:W-:Y:S01]  /*0940*/  @!P0 IMAD.MOV R5, RZ, RZ, R16 ;  /* 0x000000ffff058224 */ /* 0x000fe200078e0210 */
[----:B------:R-:W-:Y:S02]  /*0950*/  SHF.R.U32.HI R16, RZ, 0x1, R4 ;  /* 0x00000001ff107819 */ /* 0x000fe40000011604 */
[----:B------:R-:W-:Y:S02]  /*0960*/  LOP3.LUT R18, R18, 0x33, RZ, 0xc0, !PT ;  /* 0x0000003312127812 */ /* 0x000fe400078ec0ff */
[----:B------:R-:W-:Y:S02]  /*0970*/  LOP3.LUT P0, RZ, R5, 0x300, RZ, 0xc0, !PT ;  /* 0x0000030005ff7812 */ /* 0x000fe4000780c0ff */
[----:B------:R-:W-:Y:S02]  /*0980*/  LOP3.LUT R17, R17, 0x33, RZ, 0xc0, !PT ;  /* 0x0000003311117812 */ /* 0x000fe400078ec0ff */
[----:B------:R-:W-:-:S04]  /*0990*/  SEL R15, RZ, 0x7fff80, !P0 ;  /* 0x007fff80ff0f7807 */ /* 0x000fc80004000000 */
[----:B------:R-:W-:Y:S02]  /*09a0*/  LOP3.LUT R16, R15, 0x7f, R16, 0xf8, !PT ;  /* 0x0000007f0f107812 */ /* 0x000fe400078ef810 */
[----:B------:R-:W-:Y:S02]  /*09b0*/  LOP3.LUT R15, R4, 0x1, RZ, 0xc0, !PT ;  /* 0x00000001040f7812 */ /* 0x000fe400078ec0ff */
[----:B------:R-:W-:Y:S02]  /*09c0*/  LOP3.LUT R16, R16, 0xff, RZ, 0xc0, !PT ;  /* 0x000000ff10107812 */ /* 0x000fe400078ec0ff */
[----:B------:R-:W-:Y:S02]  /*09d0*/  IADD3 R4, P0, PT, R17, R18, RZ ;  /* 0x0000001211047210 */ /* 0x000fe40007f1e0ff */
[----:B------:R-:W-:Y:S02]  /*09e0*/  IADD3 R15, PT, PT, R16, R10, R15 ;  /* 0x0000000a100f7210 */ /* 0x000fe40007ffe00f */
[----:B------:R-:W-:Y:S01]  /*09f0*/  LOP3.LUT R16, R4, 0x7, RZ, 0xc0, !PT ;  /* 0x0000000704107812 */ /* 0x000fe200078ec0ff */
[----:B------:R-:W-:Y:S01]  /*0a00*/  IMAD.X R17, RZ, RZ, RZ, P0 ;  /* 0x000000ffff117224 */ /* 0x000fe200000e06ff */
[----:B------:R-:W-:-:S02]  /*0a10*/  LOP3.LUT P1, RZ, R15, 0x300, RZ, 0xc0, !PT ;  /* 0x000003000fff7812 */ /* 0x000fc4000782c0ff */
[----:B------:R-:W-:Y:S02]  /*0a20*/  IADD3 R8, P0, PT, R8, 0x1, RZ ;  /* 0x0000000108087810 */ /* 0x000fe40007f1e0ff */
[----:B------:R-:W-:-:S03]  /*0a30*/  SHF.R.U64 R4, R4, 0x4, R17 ;  /* 0x0000000404047819 */ /* 0x000fc60000001211 */
[----:B------:R-:W-:Y:S01]  /*0a40*/  IMAD.X R9, RZ, RZ, R9, P0 ;  /* 0x000000ffff097224 */ /* 0x000fe200000e0609 */
[--C-:B------:R-:W-:Y:S02]  /*0a50*/  IADD3 R11, PT, PT, R11, R4, R16.reuse ;  /* 0x000000040b0b7210 */ /* 0x100fe40007ffe010 */
[----:B------:R-:W-:Y:S02]  /*0a60*/  PRMT R16, R14, 0x7610, R16 ;  /* 0x000076100e107816 */ /* 0x000fe40000000010 */
[----:B------:R-:W-:Y:S01]  /*0a70*/  PRMT R4, R15, 0x7610, R4 ;  /* 0x000076100f047816 */ /* 0x000fe20000000004 */
[----:B------:R-:W-:Y:S02]  /*0a80*/  VIADD R17, R11, 0x1 ;  /* 0x000000010b117836 */ /* 0x000fe40000000000 */
[----:B------:R-:W-:Y:S01]  /*0a90*/  @!P1 IMAD.MOV R17, RZ, RZ, R11 ;  /* 0x000000ffff119224 */ /* 0x000fe200078e020b */
[----:B------:R-:W-:-:S04]  /*0aa0*/  ISETP.NE.AND P1, PT, R6, RZ, PT ;  /* 0x000000ff0600720c */ /* 0x000fc80003f25270 */
[----:B------:R-:W-:-:S09]  /*0ab0*/  PRMT R11, R17, 0x7610, R11 ;  /* 0x00007610110b7816 */ /* 0x000fd2000000000b */
[----:B------:R-:W-:Y:S05]  /*0ac0*/  @P1 BRA `(.L_x_7) ;  /* 0xfffffff400ac1947 */ /* 0x000fea000383ffff */
.L_x_6:
[----:B------:R-:W2:Y:S04]  /*0ad0*/  LDG.E.U8 R8, desc[UR4][R2.64+0x1] ;  /* 0x0000010402087981 */ /* 0x000ea8000c1e1100 */
[----:B------:R-:W3:Y:S04]  /*0ae0*/  LDG.E.U8 R6, desc[UR4][R2.64] ;  /* 0x0000000402067981 */ /* 0x000ee8000c1e1100 */
[----:B------:R-:W4:Y:S04]  /*0af0*/  LDG.E.U8 R10, desc[UR4][R2.64+0x3] ;  /* 0x00000304020a7981 */ /* 0x000f28000c1e1100 */
[----:B------:R-:W5:Y:S04]  /*0b00*/  LDG.E.U8 R14, desc[UR4][R2.64+0x4] ;  /* 0x00000404020e7981 */ /* 0x000f68000c1e1100 */
[----:B------:R-:W5:Y:S04]  /*0b10*/  LDG.E.U8 R15, desc[UR4][R2.64+0x5] ;  /* 0x00000504020f7981 */ /* 0x000f68000c1e1100 */
[----:B------:R-:W5:Y:S04]  /*0b20*/  LDG.E.U8 R17, desc[UR4][R2.64+0x6] ;  /* 0x0000060402117981 */ /* 0x000f68000c1e1100 */
[----:B------:R0:W5:Y:S01]  /*0b30*/  LDG.E.U8 R18, desc[UR4][R2.64+0x7] ;  /* 0x0000070402127981 */ /* 0x000162000c1e1100 */
[----:B------:R-:W-:Y:S01]  /*0b40*/  LOP3.LUT R13, R13, 0xff, RZ, 0xc0, !PT ;  /* 0x000000ff0d0d7812 */ /* 0x000fe200078ec0ff */
[----:B------:R-:W0:Y:S01]  /*0b50*/  LDCU.64 UR6, c[0x0][0x380] ;  /* 0x00007000ff0677ac */ /* 0x000e220008000a00 */
[----:B------:R-:W-:-:S02]  /*0b60*/  LOP3.LUT R9, R16, 0xff, RZ, 0xc0, !PT ;  /* 0x000000ff10097812 */ /* 0x000fc400078ec0ff */
[----:B------:R-:W-:Y:S02]  /*0b70*/  LOP3.LUT R5, R5, 0xff, RZ, 0xc0, !PT ;  /* 0x000000ff05057812 */ /* 0x000fe400078ec0ff */
[----:B------:R-:W-:Y:S02]  /*0b80*/  LOP3.LUT R4, R4, 0xff, RZ, 0xc0, !PT ;  /* 0x000000ff04047812 */ /* 0x000fe400078ec0ff */
[----:B------:R-:W-:Y:S02]  /*0b90*/  LOP3.LUT R11, R11, 0xff, RZ, 0xc0, !PT ;  /* 0x000000ff0b0b7812 */ /* 0x000fe400078ec0ff */
[----:B0-----:R-:W-:-:S05]  /*0ba0*/  IADD3 R2, P1, PT, R0, UR6, RZ ;  /* 0x0000000600027c10 */ /* 0x001fca000ff3e0ff */
[----:B------:R-:W-:Y:S01]  /*0bb0*/  IMAD.X R3, RZ, RZ, UR7, P1 ;  /* 0x00000007ff037e24 */ /* 0x000fe200088e06ff */
[----:B--2---:R-:W-:-:S04]  /*0bc0*/  ISETP.NE.AND P0, PT, R13, R8, PT ;  /* 0x000000080d00720c */ /* 0x004fc80003f05270 */
[----:B---3--:R-:W-:Y:S02]  /*0bd0*/  ISETP.EQ.AND P0, PT, R9, R6, !P0 ;  /* 0x000000060900720c */ /* 0x008fe40004702270 */
[----:B------:R-:W-:Y:S02]  /*0be0*/  LOP3.LUT R9, R12, 0xff, RZ, 0xc0, !PT ;  /* 0x000000ff0c097812 */ /* 0x000fe400078ec0ff */
[----:B------:R-:W-:Y:S02]  /*0bf0*/  LOP3.LUT R6, R7, 0xff, RZ, 0xc0, !PT ;  /* 0x000000ff07067812 */ /* 0x000fe400078ec0ff */
[----:B----4-:R-:W-:-:S04]  /*0c00*/  ISETP.EQ.AND P0, PT, R9, R10, P0 ;  /* 0x0000000a0900720c */ /* 0x010fc80000702270 */
[----:B-----5:R-:W-:-:S04]  /*0c10*/  ISETP.EQ.AND P0, PT, R5, R14, P0 ;  /* 0x0000000e0500720c */ /* 0x020fc80000702270 */
[----:B------:R-:W-:-:S04]  /*0c20*/  ISETP.EQ.AND P0, PT, R6, R15, P0 ;  /* 0x0000000f0600720c */ /* 0x000fc80000702270 */
[----:B------:R-:W-:-:S04]  /*0c30*/  ISETP.EQ.AND P0, PT, R4, R17, P0 ;  /* 0x000000110400720c */ /* 0x000fc80000702270 */
[----:B------:R-:W-:-:S04]  /*0c40*/  ISETP.EQ.AND P0, PT, R11, R18, P0 ;  /* 0x000000120b00720c */ /* 0x000fc80000702270 */
[----:B------:R-:W-:-:S05]  /*0c50*/  SEL R5, RZ, 0x1, !P0 ;  /* 0x00000001ff057807 */ /* 0x000fca0004000000 */
[----:B------:R-:W-:Y:S01]  /*0c60*/  STG.E.U8 desc[UR4][R2.64], R5 ;  /* 0x0000000502007986 */ /* 0x000fe2000c101104 */
[----:B------:R-:W-:Y:S05]  /*0c70*/  EXIT ;  /* 0x000000000000794d */ /* 0x000fea0003800000 */
.L_x_8:
        /* <DEDUP_REMOVED lines=16> */
.L_x_10:


//--------------------- .nv.shared.reserved.0     --------------------------
	.section	.nv.shared.reserved.0,"aw",@nobits
	.weak		__nv_reservedSMEM_offset_0_alias
	.size		__nv_reservedSMEM_offset_0_alias, 0, 64
	.other		__nv_reservedSMEM_offset_0_alias,@"STO_CUDA_RESERVED_SHARED STV_DEFAULT"
__nv_reservedSMEM_offset_0_alias:
	.zero		0
	.zero		64


//--------------------- .nv.constant0._Z13chrconvKernelPhPKhS1_jj --------------------------
	.section	.nv.constant0._Z13chrconvKernelPhPKhS1_jj,"a",@progbits
	.sectionflags	@""
	.align	4
.nv.constant0._Z13chrconvKernelPhPKhS1_jj:
	.zero		928


//--------------------- .nv.constant0._Z15checkPassKernelPhPKhS1_ --------------------------
	.section	.nv.constant0._Z15checkPassKernelPhPKhS1_,"a",@progbits
	.sectionflags	@""
	.align	4
.nv.constant0._Z15checkPassKernelPhPKhS1_:
	.zero		920


//--------------------- SYMBOLS --------------------------

	.type		.nv.reservedSmem.offset0,@object
	.size		.nv.reservedSmem.offset0,0x4
